//
// Generated by NVIDIA NVVM Compiler
//
// Compiler Build ID: CL-36424714
// Cuda compilation tools, release 13.0, V13.0.88
// Based on NVVM 20.0.0
//

.version 9.0
.target sm_100
.address_size 64

	// .globl	_Z20softsign_kernel_fp16PK6__halfPS_i

.visible .entry _Z20softsign_kernel_fp16PK6__halfPS_i(
	.param .u64 .ptr .align 1 _Z20softsign_kernel_fp16PK6__halfPS_i_param_0,
	.param .u64 .ptr .align 1 _Z20softsign_kernel_fp16PK6__halfPS_i_param_1,
	.param .u32 _Z20softsign_kernel_fp16PK6__halfPS_i_param_2
)
{
	.reg .pred 	%p<13>;
	.reg .b16 	%rs<53>;
	.reg .b32 	%r<270>;
	.reg .b32 	%f<3>;
	.reg .b64 	%rd<33>;

	ld.param.u64 	%rd3, [_Z20softsign_kernel_fp16PK6__halfPS_i_param_0];
	ld.param.u64 	%rd4, [_Z20softsign_kernel_fp16PK6__halfPS_i_param_1];
	ld.param.u32 	%r28, [_Z20softsign_kernel_fp16PK6__halfPS_i_param_2];
	cvta.to.global.u64 	%rd1, %rd4;
	cvta.to.global.u64 	%rd2, %rd3;
	mov.u32 	%r30, %ctaid.x;
	mov.u32 	%r31, %ntid.x;
	mov.u32 	%r32, %tid.x;
	mad.lo.s32 	%r1, %r30, %r31, %r32;
	mov.u32 	%r33, %nctaid.x;
	mul.lo.s32 	%r2, %r31, %r33;
	shr.s32 	%r3, %r28, 3;
	mov.f32 	%f1, 0f3F800000;
	// begin inline asm
	{.reg .f16 low;
  cvt.rn.f16.f32 low, %f1;
  mov.b32 %r29, {low,low};}

	// end inline asm
	setp.ge.s32 	%p1, %r1, %r3;
	@%p1 bra 	$L__BB0_6;
	add.s32 	%r34, %r1, %r2;
	max.s32 	%r35, %r3, %r34;
	setp.lt.s32 	%p2, %r34, %r3;
	selp.u32 	%r36, 1, 0, %p2;
	add.s32 	%r37, %r34, %r36;
	sub.s32 	%r38, %r35, %r37;
	div.u32 	%r39, %r38, %r2;
	add.s32 	%r5, %r39, %r36;
	and.b32  	%r40, %r5, 3;
	setp.eq.s32 	%p3, %r40, 3;
	mov.u32 	%r264, %r1;
	@%p3 bra 	$L__BB0_4;
	shl.b32 	%r262, %r1, 3;
	shl.b32 	%r7, %r2, 3;
	add.s32 	%r41, %r5, 1;
	and.b32  	%r42, %r41, 3;
	neg.s32 	%r261, %r42;
	mov.u32 	%r264, %r1;
$L__BB0_3:
	.pragma "nounroll";
	mul.wide.s32 	%rd5, %r262, 2;
	add.s64 	%rd6, %rd2, %rd5;
	ld.global.nc.v4.u32 	{%r51, %r61, %r71, %r81}, [%rd6];
	// begin inline asm
	{abs.f16x2 %r43,%r51;
}
	// end inline asm
	// begin inline asm
	{add.f16x2 %r45,%r29,%r43;
}
	// end inline asm
	// begin inline asm
	{.reg.b16         hl, hu;         
 .reg.b32         fl, fu;         
  mov.b32         {hl, hu}, %r45;   
  cvt.f32.f16     fl, hl;         
  cvt.f32.f16     fu, hu;         
  rcp.approx.ftz.f32   fl, fl;     
  rcp.approx.ftz.f32   fu, fu;     
  cvt.rn.f16.f32      hl, fl;     
  cvt.rn.f16.f32      hu, fu;     
  mov.b32         %r48, {hl, hu};   
}
	// end inline asm
	// begin inline asm
	{mul.f16x2 %r50,%r51,%r48;
}
	// end inline asm
	// begin inline asm
	{abs.f16x2 %r53,%r61;
}
	// end inline asm
	// begin inline asm
	{add.f16x2 %r55,%r29,%r53;
}
	// end inline asm
	// begin inline asm
	{.reg.b16         hl, hu;         
 .reg.b32         fl, fu;         
  mov.b32         {hl, hu}, %r55;   
  cvt.f32.f16     fl, hl;         
  cvt.f32.f16     fu, hu;         
  rcp.approx.ftz.f32   fl, fl;     
  rcp.approx.ftz.f32   fu, fu;     
  cvt.rn.f16.f32      hl, fl;     
  cvt.rn.f16.f32      hu, fu;     
  mov.b32         %r58, {hl, hu};   
}
	// end inline asm
	// begin inline asm
	{mul.f16x2 %r60,%r61,%r58;
}
	// end inline asm
	// begin inline asm
	{abs.f16x2 %r63,%r71;
}
	// end inline asm
	// begin inline asm
	{add.f16x2 %r65,%r29,%r63;
}
	// end inline asm
	// begin inline asm
	{.reg.b16         hl, hu;         
 .reg.b32         fl, fu;         
  mov.b32         {hl, hu}, %r65;   
  cvt.f32.f16     fl, hl;         
  cvt.f32.f16     fu, hu;         
  rcp.approx.ftz.f32   fl, fl;     
  rcp.approx.ftz.f32   fu, fu;     
  cvt.rn.f16.f32      hl, fl;     
  cvt.rn.f16.f32      hu, fu;     
  mov.b32         %r68, {hl, hu};   
}
	// end inline asm
	// begin inline asm
	{mul.f16x2 %r70,%r71,%r68;
}
	// end inline asm
	// begin inline asm
	{abs.f16x2 %r73,%r81;
}
	// end inline asm
	// begin inline asm
	{add.f16x2 %r75,%r29,%r73;
}
	// end inline asm
	// begin inline asm
	{.reg.b16         hl, hu;         
 .reg.b32         fl, fu;         
  mov.b32         {hl, hu}, %r75;   
  cvt.f32.f16     fl, hl;         
  cvt.f32.f16     fu, hu;         
  rcp.approx.ftz.f32   fl, fl;     
  rcp.approx.ftz.f32   fu, fu;     
  cvt.rn.f16.f32      hl, fl;     
  cvt.rn.f16.f32      hu, fu;     
  mov.b32         %r78, {hl, hu};   
}
	// end inline asm
	// begin inline asm
	{mul.f16x2 %r80,%r81,%r78;
}
	// end inline asm
	add.s64 	%rd7, %rd1, %rd5;
	st.global.v4.u32 	[%rd7], {%r50, %r60, %r70, %r80};
	add.s32 	%r264, %r264, %r2;
	add.s32 	%r262, %r262, %r7;
	add.s32 	%r261, %r261, 1;
	setp.ne.s32 	%p4, %r261, 0;
	@%p4 bra 	$L__BB0_3;
$L__BB0_4:
	setp.lt.u32 	%p5, %r5, 3;
	@%p5 bra 	$L__BB0_6;
$L__BB0_5:
	shl.b32 	%r243, %r264, 3;
	mul.wide.s32 	%rd8, %r243, 2;
	add.s64 	%rd9, %rd2, %rd8;
	ld.global.nc.v4.u32 	{%r91, %r101, %r111, %r121}, [%rd9];
	// begin inline asm
	{abs.f16x2 %r83,%r91;
}
	// end inline asm
	// begin inline asm
	{add.f16x2 %r85,%r29,%r83;
}
	// end inline asm
	// begin inline asm
	{.reg.b16         hl, hu;         
 .reg.b32         fl, fu;         
  mov.b32         {hl, hu}, %r85;   
  cvt.f32.f16     fl, hl;         
  cvt.f32.f16     fu, hu;         
  rcp.approx.ftz.f32   fl, fl;     
  rcp.approx.ftz.f32   fu, fu;     
  cvt.rn.f16.f32      hl, fl;     
  cvt.rn.f16.f32      hu, fu;     
  mov.b32         %r88, {hl, hu};   
}
	// end inline asm
	// begin inline asm
	{mul.f16x2 %r90,%r91,%r88;
}
	// end inline asm
	// begin inline asm
	{abs.f16x2 %r93,%r101;
}
	// end inline asm
	// begin inline asm
	{add.f16x2 %r95,%r29,%r93;
}
	// end inline asm
	// begin inline asm
	{.reg.b16         hl, hu;         
 .reg.b32         fl, fu;         
  mov.b32         {hl, hu}, %r95;   
  cvt.f32.f16     fl, hl;         
  cvt.f32.f16     fu, hu;         
  rcp.approx.ftz.f32   fl, fl;     
  rcp.approx.ftz.f32   fu, fu;     
  cvt.rn.f16.f32      hl, fl;     
  cvt.rn.f16.f32      hu, fu;     
  mov.b32         %r98, {hl, hu};   
}
	// end inline asm
	// begin inline asm
	{mul.f16x2 %r100,%r101,%r98;
}
	// end inline asm
	// begin inline asm
	{abs.f16x2 %r103,%r111;
}
	// end inline asm
	// begin inline asm
	{add.f16x2 %r105,%r29,%r103;
}
	// end inline asm
	// begin inline asm
	{.reg.b16         hl, hu;         
 .reg.b32         fl, fu;         
  mov.b32         {hl, hu}, %r105;   
  cvt.f32.f16     fl, hl;         
  cvt.f32.f16     fu, hu;         
  rcp.approx.ftz.f32   fl, fl;     
  rcp.approx.ftz.f32   fu, fu;     
  cvt.rn.f16.f32      hl, fl;     
  cvt.rn.f16.f32      hu, fu;     
  mov.b32         %r108, {hl, hu};   
}
	// end inline asm
	// begin inline asm
	{mul.f16x2 %r110,%r111,%r108;
}
	// end inline asm
	// begin inline asm
	{abs.f16x2 %r113,%r121;
}
	// end inline asm
	// begin inline asm
	{add.f16x2 %r115,%r29,%r113;
}
	// end inline asm
	// begin inline asm
	{.reg.b16         hl, hu;         
 .reg.b32         fl, fu;         
  mov.b32         {hl, hu}, %r115;   
  cvt.f32.f16     fl, hl;         
  cvt.f32.f16     fu, hu;         
  rcp.approx.ftz.f32   fl, fl;     
  rcp.approx.ftz.f32   fu, fu;     
  cvt.rn.f16.f32      hl, fl;     
  cvt.rn.f16.f32      hu, fu;     
  mov.b32         %r118, {hl, hu};   
}
	// end inline asm
	// begin inline asm
	{mul.f16x2 %r120,%r121,%r118;
}
	// end inline asm
	add.s64 	%rd10, %rd1, %rd8;
	st.global.v4.u32 	[%rd10], {%r90, %r100, %r110, %r120};
	add.s32 	%r244, %r264, %r2;
	shl.b32 	%r245, %r244, 3;
	mul.wide.s32 	%rd11, %r245, 2;
	add.s64 	%rd12, %rd2, %rd11;
	ld.global.nc.v4.u32 	{%r131, %r141, %r151, %r161}, [%rd12];
	// begin inline asm
	{abs.f16x2 %r123,%r131;
}
	// end inline asm
	// begin inline asm
	{add.f16x2 %r125,%r29,%r123;
}
	// end inline asm
	// begin inline asm
	{.reg.b16         hl, hu;         
 .reg.b32         fl, fu;         
  mov.b32         {hl, hu}, %r125;   
  cvt.f32.f16     fl, hl;         
  cvt.f32.f16     fu, hu;         
  rcp.approx.ftz.f32   fl, fl;     
  rcp.approx.ftz.f32   fu, fu;     
  cvt.rn.f16.f32      hl, fl;     
  cvt.rn.f16.f32      hu, fu;     
  mov.b32         %r128, {hl, hu};   
}
	// end inline asm
	// begin inline asm
	{mul.f16x2 %r130,%r131,%r128;
}
	// end inline asm
	// begin inline asm
	{abs.f16x2 %r133,%r141;
}
	// end inline asm
	// begin inline asm
	{add.f16x2 %r135,%r29,%r133;
}
	// end inline asm
	// begin inline asm
	{.reg.b16         hl, hu;         
 .reg.b32         fl, fu;         
  mov.b32         {hl, hu}, %r135;   
  cvt.f32.f16     fl, hl;         
  cvt.f32.f16     fu, hu;         
  rcp.approx.ftz.f32   fl, fl;     
  rcp.approx.ftz.f32   fu, fu;     
  cvt.rn.f16.f32      hl, fl;     
  cvt.rn.f16.f32      hu, fu;     
  mov.b32         %r138, {hl, hu};   
}
	// end inline asm
	// begin inline asm
	{mul.f16x2 %r140,%r141,%r138;
}
	// end inline asm
	// begin inline asm
	{abs.f16x2 %r143,%r151;
}
	// end inline asm
	// begin inline asm
	{add.f16x2 %r145,%r29,%r143;
}
	// end inline asm
	// begin inline asm
	{.reg.b16         hl, hu;         
 .reg.b32         fl, fu;         
  mov.b32         {hl, hu}, %r145;   
  cvt.f32.f16     fl, hl;         
  cvt.f32.f16     fu, hu;         
  rcp.approx.ftz.f32   fl, fl;     
  rcp.approx.ftz.f32   fu, fu;     
  cvt.rn.f16.f32      hl, fl;     
  cvt.rn.f16.f32      hu, fu;     
  mov.b32         %r148, {hl, hu};   
}
	// end inline asm
	// begin inline asm
	{mul.f16x2 %r150,%r151,%r148;
}
	// end inline asm
	// begin inline asm
	{abs.f16x2 %r153,%r161;
}
	// end inline asm
	// begin inline asm
	{add.f16x2 %r155,%r29,%r153;
}
	// end inline asm
	// begin inline asm
	{.reg.b16         hl, hu;         
 .reg.b32         fl, fu;         
  mov.b32         {hl, hu}, %r155;   
  cvt.f32.f16     fl, hl;         
  cvt.f32.f16     fu, hu;         
  rcp.approx.ftz.f32   fl, fl;     
  rcp.approx.ftz.f32   fu, fu;     
  cvt.rn.f16.f32      hl, fl;     
  cvt.rn.f16.f32      hu, fu;     
  mov.b32         %r158, {hl, hu};   
}
	// end inline asm
	// begin inline asm
	{mul.f16x2 %r160,%r161,%r158;
}
	// end inline asm
	add.s64 	%rd13, %rd1, %rd11;
	st.global.v4.u32 	[%rd13], {%r130, %r140, %r150, %r160};
	add.s32 	%r246, %r244, %r2;
	shl.b32 	%r247, %r246, 3;
	mul.wide.s32 	%rd14, %r247, 2;
	add.s64 	%rd15, %rd2, %rd14;
	ld.global.nc.v4.u32 	{%r171, %r181, %r191, %r201}, [%rd15];
	// begin inline asm
	{abs.f16x2 %r163,%r171;
}
	// end inline asm
	// begin inline asm
	{add.f16x2 %r165,%r29,%r163;
}
	// end inline asm
	// begin inline asm
	{.reg.b16         hl, hu;         
 .reg.b32         fl, fu;         
  mov.b32         {hl, hu}, %r165;   
  cvt.f32.f16     fl, hl;         
  cvt.f32.f16     fu, hu;         
  rcp.approx.ftz.f32   fl, fl;     
  rcp.approx.ftz.f32   fu, fu;     
  cvt.rn.f16.f32      hl, fl;     
  cvt.rn.f16.f32      hu, fu;     
  mov.b32         %r168, {hl, hu};   
}
	// end inline asm
	// begin inline asm
	{mul.f16x2 %r170,%r171,%r168;
}
	// end inline asm
	// begin inline asm
	{abs.f16x2 %r173,%r181;
}
	// end inline asm
	// begin inline asm
	{add.f16x2 %r175,%r29,%r173;
}
	// end inline asm
	// begin inline asm
	{.reg.b16         hl, hu;         
 .reg.b32         fl, fu;         
  mov.b32         {hl, hu}, %r175;   
  cvt.f32.f16     fl, hl;         
  cvt.f32.f16     fu, hu;         
  rcp.approx.ftz.f32   fl, fl;     
  rcp.approx.ftz.f32   fu, fu;     
  cvt.rn.f16.f32      hl, fl;     
  cvt.rn.f16.f32      hu, fu;     
  mov.b32         %r178, {hl, hu};   
}
	// end inline asm
	// begin inline asm
	{mul.f16x2 %r180,%r181,%r178;
}
	// end inline asm
	// begin inline asm
	{abs.f16x2 %r183,%r191;
}
	// end inline asm
	// begin inline asm
	{add.f16x2 %r185,%r29,%r183;
}
	// end inline asm
	// begin inline asm
	{.reg.b16         hl, hu;         
 .reg.b32         fl, fu;         
  mov.b32         {hl, hu}, %r185;   
  cvt.f32.f16     fl, hl;         
  cvt.f32.f16     fu, hu;         
  rcp.approx.ftz.f32   fl, fl;     
  rcp.approx.ftz.f32   fu, fu;     
  cvt.rn.f16.f32      hl, fl;     
  cvt.rn.f16.f32      hu, fu;     
  mov.b32         %r188, {hl, hu};   
}
	// end inline asm
	// begin inline asm
	{mul.f16x2 %r190,%r191,%r188;
}
	// end inline asm
	// begin inline asm
	{abs.f16x2 %r193,%r201;
}
	// end inline asm
	// begin inline asm
	{add.f16x2 %r195,%r29,%r193;
}
	// end inline asm
	// begin inline asm
	{.reg.b16         hl, hu;         
 .reg.b32         fl, fu;         
  mov.b32         {hl, hu}, %r195;   
  cvt.f32.f16     fl, hl;         
  cvt.f32.f16     fu, hu;         
  rcp.approx.ftz.f32   fl, fl;     
  rcp.approx.ftz.f32   fu, fu;     
  cvt.rn.f16.f32      hl, fl;     
  cvt.rn.f16.f32      hu, fu;     
  mov.b32         %r198, {hl, hu};   
}
	// end inline asm
	// begin inline asm
	{mul.f16x2 %r200,%r201,%r198;
}
	// end inline asm
	add.s64 	%rd16, %rd1, %rd14;
	st.global.v4.u32 	[%rd16], {%r170, %r180, %r190, %r200};
	add.s32 	%r248, %r246, %r2;
	shl.b32 	%r249, %r248, 3;
	mul.wide.s32 	%rd17, %r249, 2;
	add.s64 	%rd18, %rd2, %rd17;
	ld.global.nc.v4.u32 	{%r211, %r221, %r231, %r241}, [%rd18];
	// begin inline asm
	{abs.f16x2 %r203,%r211;
}
	// end inline asm
	// begin inline asm
	{add.f16x2 %r205,%r29,%r203;
}
	// end inline asm
	// begin inline asm
	{.reg.b16         hl, hu;         
 .reg.b32         fl, fu;         
  mov.b32         {hl, hu}, %r205;   
  cvt.f32.f16     fl, hl;         
  cvt.f32.f16     fu, hu;         
  rcp.approx.ftz.f32   fl, fl;     
  rcp.approx.ftz.f32   fu, fu;     
  cvt.rn.f16.f32      hl, fl;     
  cvt.rn.f16.f32      hu, fu;     
  mov.b32         %r208, {hl, hu};   
}
	// end inline asm
	// begin inline asm
	{mul.f16x2 %r210,%r211,%r208;
}
	// end inline asm
	// begin inline asm
	{abs.f16x2 %r213,%r221;
}
	// end inline asm
	// begin inline asm
	{add.f16x2 %r215,%r29,%r213;
}
	// end inline asm
	// begin inline asm
	{.reg.b16         hl, hu;         
 .reg.b32         fl, fu;         
  mov.b32         {hl, hu}, %r215;   
  cvt.f32.f16     fl, hl;         
  cvt.f32.f16     fu, hu;         
  rcp.approx.ftz.f32   fl, fl;     
  rcp.approx.ftz.f32   fu, fu;     
  cvt.rn.f16.f32      hl, fl;     
  cvt.rn.f16.f32      hu, fu;     
  mov.b32         %r218, {hl, hu};   
}
	// end inline asm
	// begin inline asm
	{mul.f16x2 %r220,%r221,%r218;
}
	// end inline asm
	// begin inline asm
	{abs.f16x2 %r223,%r231;
}
	// end inline asm
	// begin inline asm
	{add.f16x2 %r225,%r29,%r223;
}
	// end inline asm
	// begin inline asm
	{.reg.b16         hl, hu;         
 .reg.b32         fl, fu;         
  mov.b32         {hl, hu}, %r225;   
  cvt.f32.f16     fl, hl;         
  cvt.f32.f16     fu, hu;         
  rcp.approx.ftz.f32   fl, fl;     
  rcp.approx.ftz.f32   fu, fu;     
  cvt.rn.f16.f32      hl, fl;     
  cvt.rn.f16.f32      hu, fu;     
  mov.b32         %r228, {hl, hu};   
}
	// end inline asm
	// begin inline asm
	{mul.f16x2 %r230,%r231,%r228;
}
	// end inline asm
	// begin inline asm
	{abs.f16x2 %r233,%r241;
}
	// end inline asm
	// begin inline asm
	{add.f16x2 %r235,%r29,%r233;
}
	// end inline asm
	// begin inline asm
	{.reg.b16         hl, hu;         
 .reg.b32         fl, fu;         
  mov.b32         {hl, hu}, %r235;   
  cvt.f32.f16     fl, hl;         
  cvt.f32.f16     fu, hu;         
  rcp.approx.ftz.f32   fl, fl;     
  rcp.approx.ftz.f32   fu, fu;     
  cvt.rn.f16.f32      hl, fl;     
  cvt.rn.f16.f32      hu, fu;     
  mov.b32         %r238, {hl, hu};   
}
	// end inline asm
	// begin inline asm
	{mul.f16x2 %r240,%r241,%r238;
}
	// end inline asm
	add.s64 	%rd19, %rd1, %rd17;
	st.global.v4.u32 	[%rd19], {%r210, %r220, %r230, %r240};
	add.s32 	%r264, %r248, %r2;
	setp.lt.s32 	%p6, %r264, %r3;
	@%p6 bra 	$L__BB0_5;
$L__BB0_6:
	and.b32  	%r250, %r28, -8;
	mov.f32 	%f2, 0f3F800000;
	// begin inline asm
	{  cvt.rn.f16.f32 %rs2, %f2;}

	// end inline asm
	add.s32 	%r268, %r250, %r1;
	setp.ge.s32 	%p7, %r268, %r28;
	@%p7 bra 	$L__BB0_13;
	add.s32 	%r251, %r268, %r2;
	max.s32 	%r252, %r28, %r251;
	setp.lt.s32 	%p8, %r251, %r28;
	selp.u32 	%r253, 1, 0, %p8;
	add.s32 	%r254, %r251, %r253;
	sub.s32 	%r255, %r252, %r254;
	div.u32 	%r256, %r255, %r2;
	add.s32 	%r19, %r256, %r253;
	and.b32  	%r257, %r19, 3;
	setp.eq.s32 	%p9, %r257, 3;
	@%p9 bra 	$L__BB0_10;
	add.s32 	%r258, %r19, 1;
	and.b32  	%r259, %r258, 3;
	neg.s32 	%r266, %r259;
$L__BB0_9:
	.pragma "nounroll";
	mul.wide.s32 	%rd20, %r268, 2;
	add.s64 	%rd21, %rd1, %rd20;
	add.s64 	%rd22, %rd2, %rd20;
	ld.global.nc.u16 	%rs4, [%rd22];
	// begin inline asm
	{abs.f16 %rs3,%rs4;
}
	// end inline asm
	// begin inline asm
	{add.f16 %rs5,%rs2,%rs3;
}
	// end inline asm
	// begin inline asm
	{.reg.b32         f;        
 .reg.b16         r;        
  mov.b16         r,%rs5;     
  cvt.f32.f16     f,r;      
  rcp.approx.ftz.f32   f,f;  
  cvt.rn.f16.f32      r,f;  
  mov.b16         %rs8,r;     
}
	// end inline asm
	// begin inline asm
	{mul.f16 %rs10,%rs4,%rs8;
}
	// end inline asm
	st.global.u16 	[%rd21], %rs10;
	add.s32 	%r268, %r268, %r2;
	add.s32 	%r266, %r266, 1;
	setp.ne.s32 	%p10, %r266, 0;
	@%p10 bra 	$L__BB0_9;
$L__BB0_10:
	setp.lt.u32 	%p11, %r19, 3;
	@%p11 bra 	$L__BB0_13;
	mul.wide.s32 	%rd26, %r2, 2;
	shl.b32 	%r260, %r2, 2;
$L__BB0_12:
	mul.wide.s32 	%rd23, %r268, 2;
	add.s64 	%rd24, %rd2, %rd23;
	ld.global.nc.u16 	%rs14, [%rd24];
	// begin inline asm
	{abs.f16 %rs13,%rs14;
}
	// end inline asm
	// begin inline asm
	{add.f16 %rs15,%rs2,%rs13;
}
	// end inline asm
	// begin inline asm
	{.reg.b32         f;        
 .reg.b16         r;        
  mov.b16         r,%rs15;     
  cvt.f32.f16     f,r;      
  rcp.approx.ftz.f32   f,f;  
  cvt.rn.f16.f32      r,f;  
  mov.b16         %rs18,r;     
}
	// end inline asm
	// begin inline asm
	{mul.f16 %rs20,%rs14,%rs18;
}
	// end inline asm
	add.s64 	%rd25, %rd1, %rd23;
	st.global.u16 	[%rd25], %rs20;
	add.s64 	%rd27, %rd24, %rd26;
	ld.global.nc.u16 	%rs31, [%rd27];
	// begin inline asm
	{abs.f16 %rs23,%rs31;
}
	// end inline asm
	// begin inline asm
	{add.f16 %rs25,%rs2,%rs23;
}
	// end inline asm
	// begin inline asm
	{.reg.b32         f;        
 .reg.b16         r;        
  mov.b16         r,%rs25;     
  cvt.f32.f16     f,r;      
  rcp.approx.ftz.f32   f,f;  
  cvt.rn.f16.f32      r,f;  
  mov.b16         %rs28,r;     
}
	// end inline asm
	// begin inline asm
	{mul.f16 %rs30,%rs31,%rs28;
}
	// end inline asm
	add.s64 	%rd28, %rd25, %rd26;
	st.global.u16 	[%rd28], %rs30;
	add.s64 	%rd29, %rd27, %rd26;
	ld.global.nc.u16 	%rs41, [%rd29];
	// begin inline asm
	{abs.f16 %rs33,%rs41;
}
	// end inline asm
	// begin inline asm
	{add.f16 %rs35,%rs2,%rs33;
}
	// end inline asm
	// begin inline asm
	{.reg.b32         f;        
 .reg.b16         r;        
  mov.b16         r,%rs35;     
  cvt.f32.f16     f,r;      
  rcp.approx.ftz.f32   f,f;  
  cvt.rn.f16.f32      r,f;  
  mov.b16         %rs38,r;     
}
	// end inline asm
	// begin inline asm
	{mul.f16 %rs40,%rs41,%rs38;
}
	// end inline asm
	add.s64 	%rd30, %rd28, %rd26;
	st.global.u16 	[%rd30], %rs40;
	add.s64 	%rd31, %rd29, %rd26;
	ld.global.nc.u16 	%rs51, [%rd31];
	// begin inline asm
	{abs.f16 %rs43,%rs51;
}
	// end inline asm
	// begin inline asm
	{add.f16 %rs45,%rs2,%rs43;
}
	// end inline asm
	// begin inline asm
	{.reg.b32         f;        
 .reg.b16         r;        
  mov.b16         r,%rs45;     
  cvt.f32.f16     f,r;      
  rcp.approx.ftz.f32   f,f;  
  cvt.rn.f16.f32      r,f;  
  mov.b16         %rs48,r;     
}
	// end inline asm
	// begin inline asm
	{mul.f16 %rs50,%rs51,%rs48;
}
	// end inline asm
	add.s64 	%rd32, %rd30, %rd26;
	st.global.u16 	[%rd32], %rs50;
	add.s32 	%r268, %r260, %r268;
	setp.lt.s32 	%p12, %r268, %r28;
	@%p12 bra 	$L__BB0_12;
$L__BB0_13:
	ret;

}


// ===== COMPILED SASS (sm_100) =====

	.target	sm_100

	.elftype	@"ET_EXEC"


//--------------------- .note.nv.tkinfo           --------------------------
	.section	.note.nv.tkinfo,"",@"SHT_NOTE"
	.sectionflags	@"SHF_NOTE_NV_TKINFO"
	.tkinfo
        /*0018*/ 	.word	0x00000002
        /*0030*/ 	.string	""
        /*0030*/ 	.string	"ptxas"
        /*0030*/ 	.string	"Cuda compilation tools, release 13.0, V13.0.88"
        /*0030*/ 	.string	"Build cuda_13.0.r13.0/compiler.36424714_0"
        /*0030*/ 	.string	"-arch sm_100 -m 64 "



//--------------------- .note.nv.cuinfo           --------------------------
	.section	.note.nv.cuinfo,"",@"SHT_NOTE"
	.sectionflags	@"SHF_NOTE_NV_CUINFO"
        /*0018*/ 	.short	0x0002
        /*001a*/ 	.short	0x0064
        /*001c*/ 	.short	0x0082
	.zero		2


//--------------------- .nv.info                  --------------------------
	.section	.nv.info,"",@"SHT_CUDA_INFO"
	.align	4


	//----- nvinfo : EIATTR_REGCOUNT
	.align		4
        /*0000*/ 	.byte	0x04, 0x2f
        /*0002*/ 	.short	(.L_1 - .L_0)
	.align		4
.L_0:
        /*0004*/ 	.word	index@(_Z20softsign_kernel_fp16PK6__halfPS_i)
        /*0008*/ 	.word	0x00000020


	//----- nvinfo : EIATTR_FRAME_SIZE
	.align		4
.L_1:
        /*000c*/ 	.byte	0x04, 0x11
        /*000e*/ 	.short	(.L_3 - .L_2)
	.align		4
.L_2:
        /*0010*/ 	.word	index@(_Z20softsign_kernel_fp16PK6__halfPS_i)
        /*0014*/ 	.word	0x00000000


	//----- nvinfo : EIATTR_MIN_STACK_SIZE
	.align		4
.L_3:
        /*0018*/ 	.byte	0x04, 0x12
        /*001a*/ 	.short	(.L_5 - .L_4)
	.align		4
.L_4:
        /*001c*/ 	.word	index@(_Z20softsign_kernel_fp16PK6__halfPS_i)
        /*0020*/ 	.word	0x00000000
.L_5:


//--------------------- .nv.compat                --------------------------
	.section	.nv.compat,"",@"SHT_CUDA_COMPAT_INFO"
	.align	4
        /*0000*/ 	.byte	0x02, 0x09, 0x00, 0x00, 0x02, 0x02, 0x01, 0x00, 0x02, 0x05, 0x05, 0x00, 0x03, 0x07, 0x01, 0x01
        /*0010*/ 	.byte	0x02, 0x03, 0x00, 0x00, 0x02, 0x06, 0x01, 0x00, 0x04, 0x0b, 0x08, 0x00, 0x09, 0x00, 0x00, 0x00
        /*0020*/ 	.byte	0x00, 0x00, 0x00, 0x00


//--------------------- .nv.info._Z20softsign_kernel_fp16PK6__halfPS_i --------------------------
	.section	.nv.info._Z20softsign_kernel_fp16PK6__halfPS_i,"",@"SHT_CUDA_INFO"
	.sectionflags	@""
	.align	4


	//----- nvinfo : EIATTR_CUDA_API_VERSION
	.align		4
        /*0000*/ 	.byte	0x04, 0x37
        /*0002*/ 	.short	(.L_7 - .L_6)
.L_6:
        /*0004*/ 	.word	0x00000082


	//----- nvinfo : EIATTR_KPARAM_INFO
	.align		4
.L_7:
        /*0008*/ 	.byte	0x04, 0x17
        /*000a*/ 	.short	(.L_9 - .L_8)
.L_8:
        /*000c*/ 	.word	0x00000000
        /*0010*/ 	.short	0x0002
        /*0012*/ 	.short	0x0010
        /*0014*/ 	.byte	0x00, 0xf0, 0x11, 0x00


	//----- nvinfo : EIATTR_KPARAM_INFO
	.align		4
.L_9:
        /*0018*/ 	.byte	0x04, 0x17
        /*001a*/ 	.short	(.L_11 - .L_10)
.L_10:
        /*001c*/ 	.word	0x00000000
        /*0020*/ 	.short	0x0001
        /*0022*/ 	.short	0x0008
        /*0024*/ 	.byte	0x00, 0xf5, 0x21, 0x00


	//----- nvinfo : EIATTR_KPARAM_INFO
	.align		4
.L_11:
        /*0028*/ 	.byte	0x04, 0x17
        /*002a*/ 	.short	(.L_13 - .L_12)
.L_12:
        /*002c*/ 	.word	0x00000000
        /*0030*/ 	.short	0x0000
        /*0032*/ 	.short	0x0000
        /*0034*/ 	.byte	0x00, 0xf5, 0x21, 0x00


	//----- nvinfo : EIATTR_SPARSE_MMA_MASK
	.align		4
.L_13:
        /*0038*/ 	.byte	0x03, 0x50
        /*003a*/ 	.short	0x0000


	//----- nvinfo : EIATTR_MAXREG_COUNT
	.align		4
        /*003c*/ 	.byte	0x03, 0x1b
        /*003e*/ 	.short	0x00ff


	//----- nvinfo : EIATTR_MERCURY_ISA_VERSION
	.align		4
        /*0040*/ 	.byte	0x03, 0x5f
        /*0042*/ 	.short	0x0101


	//----- nvinfo : EIATTR_VRC_CTA_INIT_COUNT
	.align		4
        /*0044*/ 	.byte	0x02, 0x4a
	.zero		1
	.zero		1


	//----- nvinfo : EIATTR_EXIT_INSTR_OFFSETS
	.align		4
        /*0048*/ 	.byte	0x04, 0x1c
        /*004a*/ 	.short	(.L_15 - .L_14)


	//   ....[0]....
.L_14:
        /*004c*/ 	.word	0x00000e90


	//   ....[1]....
        /*0050*/ 	.word	0x000011c0


	//   ....[2]....
        /*0054*/ 	.word	0x00001440


	//----- nvinfo : EIATTR_CRS_STACK_SIZE
	.align		4
.L_15:
        /*0058*/ 	.byte	0x04, 0x1e
        /*005a*/ 	.short	(.L_17 - .L_16)
.L_16:
        /*005c*/ 	.word	0x00000000


	//----- nvinfo : EIATTR_CBANK_PARAM_SIZE
	.align		4
.L_17:
        /*0060*/ 	.byte	0x03, 0x19
        /*0062*/ 	.short	0x0014


	//----- nvinfo : EIATTR_PARAM_CBANK
	.align		4
        /*0064*/ 	.byte	0x04, 0x0a
        /*0066*/ 	.short	(.L_19 - .L_18)
	.align		4
.L_18:
        /*0068*/ 	.word	index@(.nv.constant0._Z20softsign_kernel_fp16PK6__halfPS_i)
        /*006c*/ 	.short	0x0380
        /*006e*/ 	.short	0x0014


	//----- nvinfo : EIATTR_SW_WAR
	.align		4
.L_19:
        /*0070*/ 	.byte	0x04, 0x36
        /*0072*/ 	.short	(.L_21 - .L_20)
.L_20:
        /*0074*/ 	.word	0x00000008
.L_21:


//--------------------- .nv.callgraph             --------------------------
	.section	.nv.callgraph,"",@"SHT_CUDA_CALLGRAPH"
	.align	4
	.sectionentsize	8
	.align		4
        /*0000*/ 	.word	0x00000000
	.align		4
        /*0004*/ 	.word	0xffffffff
	.align		4
        /*0008*/ 	.word	0x00000000
	.align		4
        /*000c*/ 	.word	0xfffffffe
	.align		4
        /*0010*/ 	.word	0x00000000
	.align		4
        /*0014*/ 	.word	0xfffffffd
	.align		4
        /*0018*/ 	.word	0x00000000
	.align		4
        /*001c*/ 	.word	0xfffffffc


//--------------------- .text._Z20softsign_kernel_fp16PK6__halfPS_i --------------------------
	.section	.text._Z20softsign_kernel_fp16PK6__halfPS_i,"ax",@progbits
	.align	128
        .global         _Z20softsign_kernel_fp16PK6__halfPS_i
        .type           _Z20softsign_kernel_fp16PK6__halfPS_i,@function
        .size           _Z20softsign_kernel_fp16PK6__halfPS_i,(.L_x_11 - _Z20softsign_kernel_fp16PK6__halfPS_i)
        .other          _Z20softsign_kernel_fp16PK6__halfPS_i,@"STO_CUDA_ENTRY STV_DEFAULT"
_Z20softsign_kernel_fp16PK6__halfPS_i:
.text._Z20softsign_kernel_fp16PK6__halfPS_i:
[----:B------:R-:W-:Y:S01]  /*0000*/  LDC R1, c[0x0][0x37c] ;  /* 0x0000df00ff017b82 */ /* 0x000fe20000000800 */
[----:B------:R-:W0:Y:S07]  /*0010*/  S2R R20, SR_TID.X ;  /* 0x0000000000147919 */ /* 0x000e2e0000002100 */
[----:B------:R-:W0:Y:S01]  /*0020*/  S2UR UR5, SR_CTAID.X ;  /* 0x00000000000579c3 */ /* 0x000e220000002500 */
[----:B------:R-:W1:Y:S01]  /*0030*/  LDCU UR9, c[0x0][0x390] ;  /* 0x00007200ff0977ac */ /* 0x000e620008000800 */
[----:B------:R-:W-:Y:S01]  /*0040*/  BSSY.RECONVERGENT B0, `(.L_x_0) ;  /* 0x00000e1000007945 */ /* 0x000fe20003800200 */
[----:B------:R-:W2:Y:S05]  /*0050*/  LDCU.64 UR6, c[0x0][0x358] ;  /* 0x00006b00ff0677ac */ /* 0x000eaa0008000a00 */
[----:B------:R-:W0:Y:S01]  /*0060*/  LDC R21, c[0x0][0x360] ;  /* 0x0000d800ff157b82 */ /* 0x000e220000000800 */
[----:B------:R-:W3:Y:S01]  /*0070*/  LDCU UR8, c[0x0][0x370] ;  /* 0x00006e00ff0877ac */ /* 0x000ee20008000800 */
[----:B-1----:R-:W-:Y:S01]  /*0080*/  USHF.R.S32.HI UR4, URZ, 0x3, UR9 ;  /* 0x00000003ff047899 */ /* 0x002fe20008011409 */
[----:B0-----:R-:W-:-:S02]  /*0090*/  IMAD R20, R21, UR5, R20 ;  /* 0x0000000515147c24 */ /* 0x001fc4000f8e0214 */
[----:B---3--:R-:W-:-:S03]  /*00a0*/  IMAD R21, R21, UR8, RZ ;  /* 0x0000000815157c24 */ /* 0x008fc6000f8e02ff */
[----:B------:R-:W-:-:S13]  /*00b0*/  ISETP.GE.AND P0, PT, R20, UR4, PT ;  /* 0x0000000414007c0c */ /* 0x000fda000bf06270 */
[----:B--2---:R-:W-:Y:S05]  /*00c0*/  @P0 BRA `(.L_x_1) ;  /* 0x0000000c00600947 */ /* 0x004fea0003800000 */
[----:B------:R-:W0:Y:S01]  /*00d0*/  I2F.U32.RP R6, R21 ;  /* 0x0000001500067306 */ /* 0x000e220000209000 */
[-C--:B------:R-:W-:Y:S01]  /*00e0*/  IADD3 R0, PT, PT, R20, R21.reuse, RZ ;  /* 0x0000001514007210 */ /* 0x080fe20007ffe0ff */
[----:B------:R-:W1:Y:S01]  /*00f0*/  LDC.64 R28, c[0x0][0x380] ;  /* 0x0000e000ff1c7b82 */ /* 0x000e620000000a00 */
[----:B------:R-:W-:Y:S01]  /*0100*/  IADD3 R7, PT, PT, RZ, -R21, RZ ;  /* 0x80000015ff077210 */ /* 0x000fe20007ffe0ff */
[----:B------:R-:W-:Y:S01]  /*0110*/  BSSY.RECONVERGENT B1, `(.L_x_2) ;  /* 0x0000048000017945 */ /* 0x000fe20003800200 */
[C---:B------:R-:W-:Y:S02]  /*0120*/  ISETP.GE.AND P0, PT, R0.reuse, UR4, PT ;  /* 0x0000000400007c0c */ /* 0x040fe4000bf06270 */
[----:B------:R-:W-:Y:S02]  /*0130*/  VIMNMX R5, PT, PT, R0, UR4, !PT ;  /* 0x0000000400057c48 */ /* 0x000fe4000ffe0100 */
[----:B------:R-:W-:Y:S01]  /*0140*/  SEL R4, RZ, 0x1, P0 ;  /* 0x00000001ff047807 */ /* 0x000fe20000000000 */
[----:B------:R-:W2:Y:S01]  /*0150*/  LDC.64 R24, c[0x0][0x388] ;  /* 0x0000e200ff187b82 */ /* 0x000ea20000000a00 */
[----:B------:R-:W-:-:S02]  /*0160*/  ISETP.NE.U32.AND P2, PT, R21, RZ, PT ;  /* 0x000000ff1500720c */ /* 0x000fc40003f45070 */
[----:B------:R-:W-:Y:S01]  /*0170*/  IADD3 R0, PT, PT, R5, -R0, -R4 ;  /* 0x8000000005007210 */ /* 0x000fe20007ffe804 */
[----:B0-----:R-:W0:Y:S02]  /*0180*/  MUFU.RCP R6, R6 ;  /* 0x0000000600067308 */ /* 0x001e240000001000 */
[----:B0-----:R-:W-:-:S06]  /*0190*/  IADD3 R2, PT, PT, R6, 0xffffffe, RZ ;  /* 0x0ffffffe06027810 */ /* 0x001fcc0007ffe0ff */
[----:B------:R0:W3:Y:S02]  /*01a0*/  F2I.FTZ.U32.TRUNC.NTZ R3, R2 ;  /* 0x0000000200037305 */ /* 0x0000e4000021f000 */
[----:B0-----:R-:W-:Y:S02]  /*01b0*/  HFMA2 R2, -RZ, RZ, 0, 0 ;  /* 0x00000000ff027431 */ /* 0x001fe400000001ff */
[----:B---3--:R-:W-:-:S04]  /*01c0*/  IMAD R7, R7, R3, RZ ;  /* 0x0000000307077224 */ /* 0x008fc800078e02ff */
[----:B------:R-:W-:-:S06]  /*01d0*/  IMAD.HI.U32 R3, R3, R7, R2 ;  /* 0x0000000703037227 */ /* 0x000fcc00078e0002 */
[----:B------:R-:W-:-:S05]  /*01e0*/  IMAD.HI.U32 R3, R3, R0, RZ ;  /* 0x0000000003037227 */ /* 0x000fca00078e00ff */
[----:B------:R-:W-:-:S05]  /*01f0*/  IADD3 R2, PT, PT, -R3, RZ, RZ ;  /* 0x000000ff03027210 */ /* 0x000fca0007ffe1ff */
[----:B------:R-:W-:-:S05]  /*0200*/  IMAD R0, R21, R2, R0 ;  /* 0x0000000215007224 */ /* 0x000fca00078e0200 */
[----:B------:R-:W-:-:S13]  /*0210*/  ISETP.GE.U32.AND P0, PT, R0, R21, PT ;  /* 0x000000150000720c */ /* 0x000fda0003f06070 */
[----:B------:R-:W-:Y:S02]  /*0220*/  @P0 IADD3 R0, PT, PT, -R21, R0, RZ ;  /* 0x0000000015000210 */ /* 0x000fe40007ffe1ff */
[----:B------:R-:W-:Y:S02]  /*0230*/  @P0 IADD3 R3, PT, PT, R3, 0x1, RZ ;  /* 0x0000000103030810 */ /* 0x000fe40007ffe0ff */
[----:B------:R-:W-:-:S13]  /*0240*/  ISETP.GE.U32.AND P1, PT, R0, R21, PT ;  /* 0x000000150000720c */ /* 0x000fda0003f26070 */
[----:B------:R-:W-:Y:S02]  /*0250*/  @P1 IADD3 R3, PT, PT, R3, 0x1, RZ ;  /* 0x0000000103031810 */ /* 0x000fe40007ffe0ff */
[----:B------:R-:W-:-:S04]  /*0260*/  @!P2 LOP3.LUT R3, RZ, R21, RZ, 0x33, !PT ;  /* 0x00000015ff03a212 */ /* 0x000fc800078e33ff */
[----:B------:R-:W-:-:S04]  /*0270*/  IADD3 R4, PT, PT, R4, R3, RZ ;  /* 0x0000000304047210 */ /* 0x000fc80007ffe0ff */
[C---:B------:R-:W-:Y:S02]  /*0280*/  LOP3.LUT R0, R4.reuse, 0x3, RZ, 0xc0, !PT ;  /* 0x0000000304007812 */ /* 0x040fe400078ec0ff */
[----:B------:R-:W-:Y:S02]  /*0290*/  ISETP.GE.U32.AND P1, PT, R4, 0x3, PT ;  /* 0x000000030400780c */ /* 0x000fe40003f26070 */
[----:B------:R-:W-:Y:S02]  /*02a0*/  ISETP.NE.AND P0, PT, R0, 0x3, PT ;  /* 0x000000030000780c */ /* 0x000fe40003f05270 */
[----:B------:R-:W-:-:S11]  /*02b0*/  MOV R0, R20 ;  /* 0x0000001400007202 */ /* 0x000fd60000000f00 */
[----:B-12---:R-:W-:Y:S05]  /*02c0*/  @!P0 BRA `(.L_x_3) ;  /* 0x0000000000b08947 */ /* 0x006fea0003800000 */
[----:B------:R-:W0:Y:S01]  /*02d0*/  LDC.64 R2, c[0x0][0x380] ;  /* 0x0000e000ff027b82 */ /* 0x000e220000000a00 */
[----:B------:R-:W-:Y:S02]  /*02e0*/  IADD3 R4, PT, PT, R4, 0x1, RZ ;  /* 0x0000000104047810 */ /* 0x000fe40007ffe0ff */
[----:B------:R-:W-:Y:S02]  /*02f0*/  SHF.L.U32 R11, R20, 0x3, RZ ;  /* 0x00000003140b7819 */ /* 0x000fe400000006ff */
[----:B------:R-:W-:Y:S02]  /*0300*/  LOP3.LUT R4, R4, 0x3, RZ, 0xc0, !PT ;  /* 0x0000000304047812 */ /* 0x000fe400078ec0ff */
[----:B------:R-:W-:Y:S01]  /*0310*/  MOV R0, R20 ;  /* 0x0000001400007202 */ /* 0x000fe20000000f00 */
[----:B------:R-:W1:Y:S01]  /*0320*/  LDC.64 R8, c[0x0][0x388] ;  /* 0x0000e200ff087b82 */ /* 0x000e620000000a00 */
[----:B------:R-:W-:-:S07]  /*0330*/  IADD3 R10, PT, PT, -R4, RZ, RZ ;  /* 0x000000ff040a7210 */ /* 0x000fce0007ffe1ff */
.L_x_4:
[----:B0-2---:R-:W-:-:S06]  /*0340*/  IMAD.WIDE R4, R11, 0x2, R2 ;  /* 0x000000020b047825 */ /* 0x005fcc00078e0202 */
[----:B------:R-:W2:Y:S01]  /*0350*/  LDG.E.128.CONSTANT R4, desc[UR6][R4.64] ;  /* 0x0000000604047981 */ /* 0x000ea2000c1e9d00 */
[----:B------:R-:W-:Y:S02]  /*0360*/  IADD3 R10, PT, PT, R10, 0x1, RZ ;  /* 0x000000010a0a7810 */ /* 0x000fe40007ffe0ff */
[----:B------:R-:W-:Y:S02]  /*0370*/  IADD3 R0, PT, PT, R21, R0, RZ ;  /* 0x0000000015007210 */ /* 0x000fe40007ffe0ff */
[----:B------:R-:W-:Y:S01]  /*0380*/  ISETP.NE.AND P0, PT, R10, RZ, PT ;  /* 0x000000ff0a00720c */ /* 0x000fe20003f05270 */
[----:B--2---:R-:W-:Y:S02]  /*0390*/  HADD2 R15, |R5|, 1, 1 ;  /* 0x3c003c00050f7430 */ /* 0x004fe40000000200 */
[----:B------:R-:W-:Y:S02]  /*03a0*/  HADD2 R19, |R7|, 1, 1 ;  /* 0x3c003c0007137430 */ /* 0x000fe40000000200 */
[----:B------:R-:W-:-:S02]  /*03b0*/  HADD2 R13, |R4|, 1, 1 ;  /* 0x3c003c00040d7430 */ /* 0x000fc40000000200 */
[--C-:B------:R-:W-:Y:S02]  /*03c0*/  HADD2.F32 R14, -RZ, R15.reuse.H0_H0 ;  /* 0x2000000fff0e7230 */ /* 0x100fe40000004100 */
[----:B------:R-:W-:Y:S02]  /*03d0*/  HADD2 R17, |R6|, 1, 1 ;  /* 0x3c003c0006117430 */ /* 0x000fe40000000200 */
[----:B------:R-:W-:Y:S02]  /*03e0*/  HADD2.F32 R15, -RZ, R15.H1_H1 ;  /* 0x3000000fff0f7230 */ /* 0x000fe40000004100 */
[----:B------:R-:W-:Y:S02]  /*03f0*/  HADD2.F32 R18, -RZ, R19.H0_H0 ;  /* 0x20000013ff127230 */ /* 0x000fe40000004100 */
[----:B------:R-:W-:Y:S01]  /*0400*/  HADD2.F32 R12, -RZ, R13.H0_H0 ;  /* 0x2000000dff0c7230 */ /* 0x000fe20000004100 */
[----:B------:R-:W-:Y:S01]  /*0410*/  MUFU.RCP R14, R14 ;  /* 0x0000000e000e7308 */ /* 0x000fe20000001000 */
[----:B------:R-:W-:-:S02]  /*0420*/  HADD2.F32 R19, -RZ, R19.H1_H1 ;  /* 0x30000013ff137230 */ /* 0x000fc40000004100 */
[----:B------:R-:W-:Y:S02]  /*0430*/  HADD2.F32 R13, -RZ, R13.H1_H1 ;  /* 0x3000000dff0d7230 */ /* 0x000fe40000004100 */
[--C-:B------:R-:W-:Y:S02]  /*0440*/  HADD2.F32 R16, -RZ, R17.reuse.H0_H0 ;  /* 0x20000011ff107230 */ /* 0x100fe40000004100 */
[----:B------:R-:W-:Y:S01]  /*0450*/  HADD2.F32 R17, -RZ, R17.H1_H1 ;  /* 0x30000011ff117230 */ /* 0x000fe20000004100 */
[----:B------:R-:W0:Y:S08]  /*0460*/  MUFU.RCP R15, R15 ;  /* 0x0000000f000f7308 */ /* 0x000e300000001000 */
[----:B------:R-:W-:Y:S08]  /*0470*/  MUFU.RCP R18, R18 ;  /* 0x0000001200127308 */ /* 0x000ff00000001000 */
[----:B------:R-:W2:Y:S01]  /*0480*/  MUFU.RCP R19, R19 ;  /* 0x0000001300137308 */ /* 0x000ea20000001000 */
[----:B0-----:R-:W-:-:S05]  /*0490*/  F2FP.F16.F32.PACK_AB R14, R15, R14 ;  /* 0x0000000e0f0e723e */ /* 0x001fca00000000ff */
[----:B------:R-:W-:Y:S02]  /*04a0*/  HFMA2 R5, R5, R14, -RZ ;  /* 0x0000000e05057231 */ /* 0x000fe400001000ff */
[----:B------:R-:W-:Y:S08]  /*04b0*/  MUFU.RCP R12, R12 ;  /* 0x0000000c000c7308 */ /* 0x000ff00000001000 */
[----:B------:R-:W0:Y:S01]  /*04c0*/  MUFU.RCP R13, R13 ;  /* 0x0000000d000d7308 */ /* 0x000e220000001000 */
[----:B--2---:R-:W-:-:S05]  /*04d0*/  F2FP.F16.F32.PACK_AB R15, R19, R18 ;  /* 0x00000012130f723e */ /* 0x004fca00000000ff */
[----:B------:R-:W-:Y:S02]  /*04e0*/  HFMA2 R7, R7, R15, -RZ ;  /* 0x0000000f07077231 */ /* 0x000fe400001000ff */
[----:B------:R-:W-:Y:S08]  /*04f0*/  MUFU.RCP R16, R16 ;  /* 0x0000001000107308 */ /* 0x000ff00000001000 */
[----:B------:R-:W2:Y:S01]  /*0500*/  MUFU.RCP R17, R17 ;  /* 0x0000001100117308 */ /* 0x000ea20000001000 */
[----:B0-----:R-:W-:-:S05]  /*0510*/  F2FP.F16.F32.PACK_AB R12, R13, R12 ;  /* 0x0000000c0d0c723e */ /* 0x001fca00000000ff */
[----:B------:R-:W-:Y:S01]  /*0520*/  HMUL2 R4, R4, R12 ;  /* 0x0000000c04047232 */ /* 0x000fe20000000000 */
[----:B--2---:R-:W-:-:S05]  /*0530*/  F2FP.F16.F32.PACK_AB R13, R17, R16 ;  /* 0x00000010110d723e */ /* 0x004fca00000000ff */
[----:B------:R-:W-:Y:S02]  /*0540*/  HMUL2 R6, R6, R13 ;  /* 0x0000000d06067232 */ /* 0x000fe40000000000 */
[----:B-1----:R-:W-:Y:S01]  /*0550*/  IMAD.WIDE R12, R11, 0x2, R8 ;  /* 0x000000020b0c7825 */ /* 0x002fe200078e0208 */
[----:B------:R-:W-:-:S04]  /*0560*/  LEA R11, R21, R11, 0x3 ;  /* 0x0000000b150b7211 */ /* 0x000fc800078e18ff */
[----:B------:R2:W-:Y:S01]  /*0570*/  STG.E.128 desc[UR6][R12.64], R4 ;  /* 0x000000040c007986 */ /* 0x0005e2000c101d06 */
[----:B------:R-:W-:Y:S05]  /*0580*/  @P0 BRA `(.L_x_4) ;  /* 0xfffffffc006c0947 */ /* 0x000fea000383ffff */
.L_x_3:
[----:B------:R-:W-:Y:S05]  /*0590*/  BSYNC.RECONVERGENT B1 ;  /* 0x0000000000017941 */ /* 0x000fea0003800200 */
.L_x_2:
[----:B------:R-:W-:Y:S05]  /*05a0*/  @!P1 BRA `(.L_x_1) ;  /* 0x0000000800289947 */ /* 0x000fea0003800000 */
.L_x_5:
[----:B0-----:R-:W-:-:S05]  /*05b0*/  SHF.L.U32 R23, R0, 0x3, RZ ;  /* 0x0000000300177819 */ /* 0x001fca00000006ff */
[----:B------:R-:W-:-:S06]  /*05c0*/  IMAD.WIDE R16, R23, 0x2, R28 ;  /* 0x0000000217107825 */ /* 0x000fcc00078e021c */
[----:B------:R-:W3:Y:S01]  /*05d0*/  LDG.E.128.CONSTANT R16, desc[UR6][R16.64] ;  /* 0x0000000610107981 */ /* 0x000ee2000c1e9d00 */
[----:B------:R-:W-:-:S04]  /*05e0*/  IADD3 R0, PT, PT, R21, R0, RZ ;  /* 0x0000000015007210 */ /* 0x000fc80007ffe0ff */
[----:B------:R-:W-:-:S05]  /*05f0*/  SHF.L.U32 R2, R0, 0x3, RZ ;  /* 0x0000000300027819 */ /* 0x000fca00000006ff */
[----:B------:R-:W-:-:S06]  /*0600*/  IMAD.WIDE R8, R2, 0x2, R28 ;  /* 0x0000000202087825 */ /* 0x000fcc00078e021c */
[----:B------:R-:W4:Y:S01]  /*0610*/  LDG.E.128.CONSTANT R8, desc[UR6][R8.64] ;  /* 0x0000000608087981 */ /* 0x000f22000c1e9d00 */
[----:B------:R-:W-:-:S04]  /*0620*/  IADD3 R0, PT, PT, R21, R0, RZ ;  /* 0x0000000015007210 */ /* 0x000fc80007ffe0ff */
[----:B------:R-:W-:-:S05]  /*0630*/  SHF.L.U32 R3, R0, 0x3, RZ ;  /* 0x0000000300037819 */ /* 0x000fca00000006ff */
[----:B--2---:R-:W-:-:S06]  /*0640*/  IMAD.WIDE R4, R3, 0x2, R28 ;  /* 0x0000000203047825 */ /* 0x004fcc00078e021c */
[----:B------:R-:W2:Y:S01]  /*0650*/  LDG.E.128.CONSTANT R4, desc[UR6][R4.64] ;  /* 0x0000000604047981 */ /* 0x000ea2000c1e9d00 */
[----:B------:R-:W-:Y:S01]  /*0660*/  IADD3 R0, PT, PT, R21, R0, RZ ;  /* 0x0000000015007210 */ /* 0x000fe20007ffe0ff */
[----:B---3--:R-:W-:-:S05]  /*0670*/  HADD2 R13, |R16|, 1, 1 ;  /* 0x3c003c00100d7430 */ /* 0x008fca0000000200 */
[--C-:B------:R-:W-:Y:S02]  /*0680*/  HADD2.F32 R15, -RZ, R13.reuse.H1_H1 ;  /* 0x3000000dff0f7230 */ /* 0x100fe40000004100 */
[----:B------:R-:W-:-:S04]  /*0690*/  HADD2.F32 R14, -RZ, R13.H0_H0 ;  /* 0x2000000dff0e7230 */ /* 0x000fc80000004100 */
[----:B------:R0:W-:Y:S08]  /*06a0*/  MUFU.RCP R12, R14 ;  /* 0x0000000e000c7308 */ /* 0x0001f00000001000 */
[----:B------:R-:W1:Y:S01]  /*06b0*/  MUFU.RCP R15, R15 ;  /* 0x0000000f000f7308 */ /* 0x000e620000001000 */
[----:B------:R-:W-:Y:S02]  /*06c0*/  HADD2 R27, |R18|, 1, 1 ;  /* 0x3c003c00121b7430 */ /* 0x000fe40000000200 */
[----:B------:R-:W-:-:S03]  /*06d0*/  HADD2 R22, |R17|, 1, 1 ;  /* 0x3c003c0011167430 */ /* 0x000fc60000000200 */
[--C-:B0-----:R-:W-:Y:S02]  /*06e0*/  HADD2.F32 R14, -RZ, R27.reuse.H0_H0 ;  /* 0x2000001bff0e7230 */ /* 0x101fe40000004100 */
[--C-:B------:R-:W-:Y:S02]  /*06f0*/  HADD2.F32 R26, -RZ, R22.reuse.H0_H0 ;  /* 0x20000016ff1a7230 */ /* 0x100fe40000004100 */
[----:B------:R-:W-:Y:S01]  /*0700*/  HADD2.F32 R22, -RZ, R22.H1_H1 ;  /* 0x30000016ff167230 */ /* 0x000fe20000004100 */
[----:B-1----:R-:W-:Y:S02]  /*0710*/  F2FP.F16.F32.PACK_AB R12, R15, R12 ;  /* 0x0000000c0f0c723e */ /* 0x002fe400000000ff */
[----:B------:R0:W-:Y:S02]  /*0720*/  MUFU.RCP R15, R14 ;  /* 0x0000000e000f7308 */ /* 0x0001e40000001000 */
[----:B0-----:R-:W-:-:S06]  /*0730*/  HADD2.F32 R14, -RZ, R27.H1_H1 ;  /* 0x3000001bff0e7230 */ /* 0x001fcc0000004100 */
[----:B------:R-:W0:Y:S08]  /*0740*/  MUFU.RCP R27, R14 ;  /* 0x0000000e001b7308 */ /* 0x000e300000001000 */
[----:B------:R-:W-:Y:S08]  /*0750*/  MUFU.RCP R13, R26 ;  /* 0x0000001a000d7308 */ /* 0x000ff00000001000 */
[----:B------:R-:W1:Y:S01]  /*0760*/  MUFU.RCP R22, R22 ;  /* 0x0000001600167308 */ /* 0x000e620000001000 */
[----:B0-----:R-:W-:Y:S01]  /*0770*/  F2FP.F16.F32.PACK_AB R27, R27, R15 ;  /* 0x0000000f1b1b723e */ /* 0x001fe200000000ff */
[----:B------:R-:W-:Y:S01]  /*0780*/  HADD2 R15, |R19|, 1, 1 ;  /* 0x3c003c00130f7430 */ /* 0x000fe20000000200 */
[----:B-1----:R-:W-:-:S04]  /*0790*/  F2FP.F16.F32.PACK_AB R13, R22, R13 ;  /* 0x0000000d160d723e */ /* 0x002fc800000000ff */
[--C-:B------:R-:W-:Y:S02]  /*07a0*/  HADD2.F32 R22, -RZ, R15.reuse.H0_H0 ;  /* 0x2000000fff167230 */ /* 0x100fe40000004100 */
[----:B------:R-:W-:Y:S02]  /*07b0*/  HADD2.F32 R15, -RZ, R15.H1_H1 ;  /* 0x3000000fff0f7230 */ /* 0x000fe40000004100 */
[----:B------:R0:W-:Y:S08]  /*07c0*/  MUFU.RCP R26, R22 ;  /* 0x00000016001a7308 */ /* 0x0001f00000001000 */
[----:B------:R-:W1:Y:S01]  /*07d0*/  MUFU.RCP R15, R15 ;  /* 0x0000000f000f7308 */ /* 0x000e620000001000 */
[----:B0-----:R-:W-:Y:S01]  /*07e0*/  SHF.L.U32 R22, R0, 0x3, RZ ;  /* 0x0000000300167819 */ /* 0x001fe200000006ff */
[----:B------:R-:W-:-:S02]  /*07f0*/  HMUL2 R16, R16, R12 ;  /* 0x0000000c10107232 */ /* 0x000fc40000000000 */
[----:B------:R-:W-:Y:S02]  /*0800*/  HFMA2 R17, R17, R13, -RZ ;  /* 0x0000000d11117231 */ /* 0x000fe400001000ff */
[----:B------:R-:W-:Y:S01]  /*0810*/  IMAD.WIDE R12, R22, 0x2, R28 ;  /* 0x00000002160c7825 */ /* 0x000fe200078e021c */
[----:B-1----:R-:W-:-:S05]  /*0820*/  F2FP.F16.F32.PACK_AB R26, R15, R26 ;  /* 0x0000001a0f1a723e */ /* 0x002fca00000000ff */
[----:B------:R-:W3:Y:S01]  /*0830*/  LDG.E.128.CONSTANT R12, desc[UR6][R12.64] ;  /* 0x000000060c0c7981 */ /* 0x000ee2000c1e9d00 */
[----:B------:R-:W-:Y:S02]  /*0840*/  HMUL2 R18, R18, R27 ;  /* 0x0000001b12127232 */ /* 0x000fe40000000000 */
[----:B------:R-:W-:Y:S02]  /*0850*/  HFMA2 R19, R19, R26, -RZ ;  /* 0x0000001a13137231 */ /* 0x000fe400001000ff */
[----:B------:R-:W-:-:S05]  /*0860*/  IMAD.WIDE R26, R23, 0x2, R24 ;  /* 0x00000002171a7825 */ /* 0x000fca00078e0218 */
[----:B------:R4:W-:Y:S02]  /*0870*/  STG.E.128 desc[UR6][R26.64], R16 ;  /* 0x000000101a007986 */ /* 0x0009e4000c101d06 */
[----:B----4-:R-:W-:-:S05]  /*0880*/  HADD2 R27, |R8|, 1, 1 ;  /* 0x3c003c00081b7430 */ /* 0x010fca0000000200 */
[--C-:B------:R-:W-:Y:S02]  /*0890*/  HADD2.F32 R18, -RZ, R27.reuse.H0_H0 ;  /* 0x2000001bff127230 */ /* 0x100fe40000004100 */
[----:B------:R-:W-:Y:S02]  /*08a0*/  HADD2.F32 R27, -RZ, R27.H1_H1 ;  /* 0x3000001bff1b7230 */ /* 0x000fe40000004100 */
[----:B------:R-:W-:Y:S08]  /*08b0*/  MUFU.RCP R23, R18 ;  /* 0x0000001200177308 */ /* 0x000ff00000001000 */
[----:B------:R-:W0:Y:S01]  /*08c0*/  MUFU.RCP R26, R27 ;  /* 0x0000001b001a7308 */ /* 0x000e220000001000 */
[----:B------:R-:W-:-:S05]  /*08d0*/  HADD2 R17, |R9|, 1, 1 ;  /* 0x3c003c0009117430 */ /* 0x000fca0000000200 */
[--C-:B------:R-:W-:Y:S02]  /*08e0*/  HADD2.F32 R16, -RZ, R17.reuse.H0_H0 ;  /* 0x20000011ff107230 */ /* 0x100fe40000004100 */
[----:B------:R-:W-:-:S04]  /*08f0*/  HADD2.F32 R19, -RZ, R17.H1_H1 ;  /* 0x30000011ff137230 */ /* 0x000fc80000004100 */
[----:B------:R1:W-:Y:S01]  /*0900*/  MUFU.RCP R17, R19 ;  /* 0x0000001300117308 */ /* 0x0003e20000001000 */
[----:B0-----:R-:W-:Y:S01]  /*0910*/  F2FP.F16.F32.PACK_AB R23, R26, R23 ;  /* 0x000000171a17723e */ /* 0x001fe200000000ff */
[----:B------:R-:W-:-:S06]  /*0920*/  HADD2 R26, |R10|, 1, 1 ;  /* 0x3c003c000a1a7430 */ /* 0x000fcc0000000200 */
[----:B------:R-:W0:Y:S01]  /*0930*/  MUFU.RCP R16, R16 ;  /* 0x0000001000107308 */ /* 0x000e220000001000 */
[--C-:B-1----:R-:W-:Y:S02]  /*0940*/  HADD2.F32 R19, -RZ, R26.reuse.H0_H0 ;  /* 0x2000001aff137230 */ /* 0x102fe40000004100 */
[----:B------:R-:W-:-:S05]  /*0950*/  HADD2.F32 R26, -RZ, R26.H1_H1 ;  /* 0x3000001aff1a7230 */ /* 0x000fca0000004100 */
[----:B------:R1:W-:Y:S08]  /*0960*/  MUFU.RCP R18, R19 ;  /* 0x0000001300127308 */ /* 0x0003f00000001000 */
[----:B------:R-:W4:Y:S01]  /*0970*/  MUFU.RCP R27, R26 ;  /* 0x0000001a001b7308 */ /* 0x000f220000001000 */
[----:B0-----:R-:W-:Y:S01]  /*0980*/  F2FP.F16.F32.PACK_AB R17, R17, R16 ;  /* 0x000000101111723e */ /* 0x001fe200000000ff */
[----:B------:R-:W-:-:S05]  /*0990*/  HADD2 R16, |R11|, 1, 1 ;  /* 0x3c003c000b107430 */ /* 0x000fca0000000200 */
[--C-:B-1----:R-:W-:Y:S01]  /*09a0*/  HADD2.F32 R19, -RZ, R16.reuse.H1_H1 ;  /* 0x30000010ff137230 */ /* 0x102fe20000004100 */
[----:B----4-:R-:W-:Y:S01]  /*09b0*/  F2FP.F16.F32.PACK_AB R18, R27, R18 ;  /* 0x000000121b12723e */ /* 0x010fe200000000ff */
[----:B------:R-:W-:Y:S02]  /*09c0*/  HADD2.F32 R27, -RZ, R16.H0_H0 ;  /* 0x20000010ff1b7230 */ /* 0x000fe40000004100 */
[----:B------:R-:W-:Y:S08]  /*09d0*/  MUFU.RCP R16, R19 ;  /* 0x0000001300107308 */ /* 0x000ff00000001000 */
[----:B------:R-:W0:Y:S01]  /*09e0*/  MUFU.RCP R27, R27 ;  /* 0x0000001b001b7308 */ /* 0x000e220000001000 */
[----:B------:R-:W-:-:S02]  /*09f0*/  HMUL2 R8, R8, R23 ;  /* 0x0000001708087232 */ /* 0x000fc40000000000 */
[----:B--2---:R-:W-:Y:S02]  /*0a00*/  HADD2 R23, |R4|, 1, 1 ;  /* 0x3c003c0004177430 */ /* 0x004fe40000000200 */
[----:B------:R-:W-:-:S03]  /*0a10*/  HFMA2 R9, R9, R17, -RZ ;  /* 0x0000001109097231 */ /* 0x000fc600001000ff */
[--C-:B------:R-:W-:Y:S01]  /*0a20*/  HADD2.F32 R26, -RZ, R23.reuse.H0_H0 ;  /* 0x20000017ff1a7230 */ /* 0x100fe20000004100 */
[----:B0-----:R-:W-:Y:S01]  /*0a30*/  F2FP.F16.F32.PACK_AB R16, R16, R27 ;  /* 0x0000001b1010723e */ /* 0x001fe200000000ff */
[----:B------:R-:W-:Y:S02]  /*0a40*/  HADD2 R27, |R5|, 1, 1 ;  /* 0x3c003c00051b7430 */ /* 0x000fe40000000200 */
[----:B------:R-:W-:Y:S02]  /*0a50*/  HADD2.F32 R23, -RZ, R23.H1_H1 ;  /* 0x30000017ff177230 */ /* 0x000fe40000004100 */
[----:B------:R-:W-:Y:S02]  /*0a60*/  HFMA2 R11, R11, R16, -RZ ;  /* 0x000000100b0b7231 */ /* 0x000fe400001000ff */
[--C-:B------:R-:W-:Y:S02]  /*0a70*/  HADD2.F32 R16, -RZ, R27.reuse.H0_H0 ;  /* 0x2000001bff107230 */ /* 0x100fe40000004100 */
[----:B------:R-:W-:-:S02]  /*0a80*/  HADD2.F32 R27, -RZ, R27.H1_H1 ;  /* 0x3000001bff1b7230 */ /* 0x000fc40000004100 */
[----:B------:R-:W-:Y:S01]  /*0a90*/  HMUL2 R10, R10, R18 ;  /* 0x000000120a0a7232 */ /* 0x000fe20000000000 */
[----:B------:R-:W-:Y:S08]  /*0aa0*/  MUFU.RCP R17, R26 ;  /* 0x0000001a00117308 */ /* 0x000ff00000001000 */
[----:B------:R-:W0:Y:S08]  /*0ab0*/  MUFU.RCP R18, R23 ;  /* 0x0000001700127308 */ /* 0x000e300000001000 */
[----:B------:R-:W-:Y:S08]  /*0ac0*/  MUFU.RCP R16, R16 ;  /* 0x0000001000107308 */ /* 0x000ff00000001000 */
[----:B------:R-:W1:Y:S01]  /*0ad0*/  MUFU.RCP R27, R27 ;  /* 0x0000001b001b7308 */ /* 0x000e620000001000 */
[----:B------:R-:W-:Y:S01]  /*0ae0*/  HADD2 R19, |R6|, 1, 1 ;  /* 0x3c003c0006137430 */ /* 0x000fe20000000200 */
[----:B0-----:R-:W-:-:S04]  /*0af0*/  F2FP.F16.F32.PACK_AB R17, R18, R17 ;  /* 0x000000111211723e */ /* 0x001fc800000000ff */
[--C-:B------:R-:W-:Y:S02]  /*0b00*/  HADD2.F32 R26, -RZ, R19.reuse.H0_H0 ;  /* 0x20000013ff1a7230 */ /* 0x100fe40000004100 */
[----:B------:R-:W-:-:S04]  /*0b10*/  HADD2.F32 R23, -RZ, R19.H1_H1 ;  /* 0x30000013ff177230 */ /* 0x000fc80000004100 */
[----:B------:R-:W-:Y:S01]  /*0b20*/  MUFU.RCP R26, R26 ;  /* 0x0000001a001a7308 */ /* 0x000fe20000001000 */
[----:B-1----:R-:W-:Y:S01]  /*0b30*/  F2FP.F16.F32.PACK_AB R18, R27, R16 ;  /* 0x000000101b12723e */ /* 0x002fe200000000ff */
[----:B------:R-:W-:-:S06]  /*0b40*/  HADD2 R16, |R7|, 1, 1 ;  /* 0x3c003c0007107430 */ /* 0x000fcc0000000200 */
[----:B------:R0:W1:Y:S01]  /*0b50*/  MUFU.RCP R19, R23 ;  /* 0x0000001700137308 */ /* 0x0000620000001000 */
[--C-:B------:R-:W-:Y:S02]  /*0b60*/  HADD2.F32 R27, -RZ, R16.reuse.H1_H1 ;  /* 0x30000010ff1b7230 */ /* 0x100fe40000004100 */
[----:B0-----:R-:W-:-:S05]  /*0b70*/  HADD2.F32 R23, -RZ, R16.H0_H0 ;  /* 0x20000010ff177230 */ /* 0x001fca0000004100 */
[----:B------:R-:W-:Y:S08]  /*0b80*/  MUFU.RCP R16, R27 ;  /* 0x0000001b00107308 */ /* 0x000ff00000001000 */
[----:B------:R-:W0:Y:S01]  /*0b90*/  MUFU.RCP R23, R23 ;  /* 0x0000001700177308 */ /* 0x000e220000001000 */
[----:B-1----:R-:W-:-:S05]  /*0ba0*/  F2FP.F16.F32.PACK_AB R19, R19, R26 ;  /* 0x0000001a1313723e */ /* 0x002fca00000000ff */
[----:B------:R-:W-:Y:S02]  /*0bb0*/  HMUL2 R6, R6, R19 ;  /* 0x0000001306067232 */ /* 0x000fe40000000000 */
[----:B------:R-:W-:Y:S02]  /*0bc0*/  HFMA2 R5, R5, R18, -RZ ;  /* 0x0000001205057231 */ /* 0x000fe400001000ff */
[----:B------:R-:W-:Y:S01]  /*0bd0*/  HMUL2 R4, R4, R17 ;  /* 0x0000001104047232 */ /* 0x000fe20000000000 */
[----:B0-----:R-:W-:-:S05]  /*0be0*/  F2FP.F16.F32.PACK_AB R16, R16, R23 ;  /* 0x000000171010723e */ /* 0x001fca00000000ff */
[----:B------:R-:W-:Y:S01]  /*0bf0*/  HFMA2 R7, R7, R16, -RZ ;  /* 0x0000001007077231 */ /* 0x000fe200001000ff */
[----:B------:R-:W-:Y:S01]  /*0c00*/  IADD3 R0, PT, PT, R21, R0, RZ ;  /* 0x0000000015007210 */ /* 0x000fe20007ffe0ff */
[----:B---3--:R-:W-:Y:S02]  /*0c10*/  HADD2 R26, |R12|, 1, 1 ;  /* 0x3c003c000c1a7430 */ /* 0x008fe40000000200 */
[----:B------:R-:W-:-:S03]  /*0c20*/  HADD2 R19, |R13|, 1, 1 ;  /* 0x3c003c000d137430 */ /* 0x000fc60000000200 */
[--C-:B------:R-:W-:Y:S02]  /*0c30*/  HADD2.F32 R18, -RZ, R26.reuse.H0_H0 ;  /* 0x2000001aff127230 */ /* 0x100fe40000004100 */
[--C-:B------:R-:W-:Y:S02]  /*0c40*/  HADD2.F32 R23, -RZ, R19.reuse.H0_H0 ;  /* 0x20000013ff177230 */ /* 0x100fe40000004100 */
[----:B------:R-:W-:Y:S02]  /*0c50*/  HADD2.F32 R19, -RZ, R19.H1_H1 ;  /* 0x30000013ff137230 */ /* 0x000fe40000004100 */
[----:B------:R-:W-:Y:S01]  /*0c60*/  HADD2.F32 R26, -RZ, R26.H1_H1 ;  /* 0x3000001aff1a7230 */ /* 0x000fe20000004100 */
[----:B------:R-:W-:Y:S08]  /*0c70*/  MUFU.RCP R17, R18 ;  /* 0x0000001200117308 */ /* 0x000ff00000001000 */
[----:B------:R-:W0:Y:S08]  /*0c80*/  MUFU.RCP R18, R26 ;  /* 0x0000001a00127308 */ /* 0x000e300000001000 */
[----:B------:R1:W-:Y:S08]  /*0c90*/  MUFU.RCP R16, R23 ;  /* 0x0000001700107308 */ /* 0x0003f00000001000 */
[----:B------:R-:W2:Y:S01]  /*0ca0*/  MUFU.RCP R19, R19 ;  /* 0x0000001300137308 */ /* 0x000ea20000001000 */
[----:B-1----:R-:W-:Y:S01]  /*0cb0*/  HADD2 R23, |R15|, 1, 1 ;  /* 0x3c003c000f177430 */ /* 0x002fe20000000200 */
[----:B0-----:R-:W-:Y:S01]  /*0cc0*/  F2FP.F16.F32.PACK_AB R17, R18, R17 ;  /* 0x000000111211723e */ /* 0x001fe200000000ff */
[----:B------:R-:W-:-:S05]  /*0cd0*/  HADD2 R18, |R14|, 1, 1 ;  /* 0x3c003c000e127430 */ /* 0x000fca0000000200 */
[--C-:B------:R-:W-:Y:S02]  /*0ce0*/  HADD2.F32 R27, -RZ, R18.reuse.H0_H0 ;  /* 0x20000012ff1b7230 */ /* 0x100fe40000004100 */
[----:B------:R-:W-:Y:S01]  /*0cf0*/  HADD2.F32 R26, -RZ, R18.H1_H1 ;  /* 0x30000012ff1a7230 */ /* 0x000fe20000004100 */
[----:B--2---:R-:W-:Y:S01]  /*0d00*/  F2FP.F16.F32.PACK_AB R16, R19, R16 ;  /* 0x000000101310723e */ /* 0x004fe200000000ff */
[--C-:B------:R-:W-:Y:S02]  /*0d10*/  HADD2.F32 R19, -RZ, R23.reuse.H0_H0 ;  /* 0x20000017ff137230 */ /* 0x100fe40000004100 */
[----:B------:R-:W-:Y:S01]  /*0d20*/  HADD2.F32 R23, -RZ, R23.H1_H1 ;  /* 0x30000017ff177230 */ /* 0x000fe20000004100 */
[----:B------:R-:W-:Y:S08]  /*0d30*/  MUFU.RCP R27, R27 ;  /* 0x0000001b001b7308 */ /* 0x000ff00000001000 */
[----:B------:R-:W-:Y:S08]  /*0d40*/  MUFU.RCP R19, R19 ;  /* 0x0000001300137308 */ /* 0x000ff00000001000 */
[----:B------:R-:W0:Y:S08]  /*0d50*/  MUFU.RCP R23, R23 ;  /* 0x0000001700177308 */ /* 0x000e300000001000 */
[----:B------:R-:W1:Y:S01]  /*0d60*/  MUFU.RCP R18, R26 ;  /* 0x0000001a00127308 */ /* 0x000e620000001000 */
[----:B------:R-:W-:-:S02]  /*0d70*/  HMUL2 R12, R12, R17 ;  /* 0x000000110c0c7232 */ /* 0x000fc40000000000 */
[----:B------:R-:W-:Y:S02]  /*0d80*/  HFMA2 R13, R13, R16, -RZ ;  /* 0x000000100d0d7231 */ /* 0x000fe400001000ff */
[----:B------:R-:W-:Y:S01]  /*0d90*/  IMAD.WIDE R16, R2, 0x2, R24 ;  /* 0x0000000202107825 */ /* 0x000fe200078e0218 */
[----:B0-----:R-:W-:-:S03]  /*0da0*/  F2FP.F16.F32.PACK_AB R19, R23, R19 ;  /* 0x000000131713723e */ /* 0x001fc600000000ff */
[----:B------:R-:W-:Y:S01]  /*0db0*/  IMAD.WIDE R2, R3, 0x2, R24 ;  /* 0x0000000203027825 */ /* 0x000fe200078e0218 */
[----:B-1----:R-:W-:-:S03]  /*0dc0*/  F2FP.F16.F32.PACK_AB R18, R18, R27 ;  /* 0x0000001b1212723e */ /* 0x002fc600000000ff */
[----:B------:R-:W-:Y:S02]  /*0dd0*/  HFMA2 R15, R15, R19, -RZ ;  /* 0x000000130f0f7231 */ /* 0x000fe400001000ff */
[----:B------:R-:W-:-:S04]  /*0de0*/  IMAD.WIDE R22, R22, 0x2, R24 ;  /* 0x0000000216167825 */ /* 0x000fc800078e0218 */
[----:B------:R-:W-:Y:S01]  /*0df0*/  HMUL2 R14, R14, R18 ;  /* 0x000000120e0e7232 */ /* 0x000fe20000000000 */
[----:B------:R0:W-:Y:S04]  /*0e00*/  STG.E.128 desc[UR6][R16.64], R8 ;  /* 0x0000000810007986 */ /* 0x0001e8000c101d06 */
[----:B------:R0:W-:Y:S04]  /*0e10*/  STG.E.128 desc[UR6][R2.64], R4 ;  /* 0x0000000402007986 */ /* 0x0001e8000c101d06 */
[----:B------:R0:W-:Y:S01]  /*0e20*/  STG.E.128 desc[UR6][R22.64], R12 ;  /* 0x0000000c16007986 */ /* 0x0001e2000c101d06 */
[----:B------:R-:W-:-:S13]  /*0e30*/  ISETP.GE.AND P0, PT, R0, UR4, PT ;  /* 0x0000000400007c0c */ /* 0x000fda000bf06270 */
[----:B------:R-:W-:Y:S05]  /*0e40*/  @!P0 BRA `(.L_x_5) ;  /* 0xfffffff400d88947 */ /* 0x000fea000383ffff */
.L_x_1:
[----:B------:R-:W-:Y:S05]  /*0e50*/  BSYNC.RECONVERGENT B0 ;  /* 0x0000000000007941 */ /* 0x000fea0003800200 */
.L_x_0:
[----:B------:R-:W-:-:S06]  /*0e60*/  ULOP3.LUT UR5, UR9, 0xfffffff8, URZ, 0xc0, !UPT ;  /* 0xfffffff809057892 */ /* 0x000fcc000f8ec0ff */
[----:B------:R-:W-:-:S04]  /*0e70*/  IADD3 R0, PT, PT, R20, UR5, RZ ;  /* 0x0000000514007c10 */ /* 0x000fc8000fffe0ff */
[----:B------:R-:W-:-:S13]  /*0e80*/  ISETP.GE.AND P0, PT, R0, UR9, PT ;  /* 0x0000000900007c0c */ /* 0x000fda000bf06270 */
[----:B------:R-:W-:Y:S05]  /*0e90*/  @P0 EXIT ;  /* 0x000000000000094d */ /* 0x000fea0003800000 */
[----:B0-2---:R-:W0:Y:S01]  /*0ea0*/  I2F.U32.RP R7, R21 ;  /* 0x0000001500077306 */ /* 0x005e220000209000 */
[C---:B------:R-:W-:Y:S01]  /*0eb0*/  IADD3 R4, PT, PT, R21.reuse, R0, RZ ;  /* 0x0000000015047210 */ /* 0x040fe20007ffe0ff */
[----:B------:R-:W-:Y:S01]  /*0ec0*/  BSSY.RECONVERGENT B0, `(.L_x_6) ;  /* 0x000002f000007945 */ /* 0x000fe20003800200 */
[----:B------:R-:W-:Y:S02]  /*0ed0*/  IADD3 R9, PT, PT, RZ, -R21, RZ ;  /* 0x80000015ff097210 */ /* 0x000fe40007ffe0ff */
[C---:B------:R-:W-:Y:S02]  /*0ee0*/  ISETP.GE.AND P0, PT, R4.reuse, UR9, PT ;  /* 0x0000000904007c0c */ /* 0x040fe4000bf06270 */
[----:B------:R-:W-:Y:S02]  /*0ef0*/  VIMNMX R5, PT, PT, R4, UR9, !PT ;  /* 0x0000000904057c48 */ /* 0x000fe4000ffe0100 */
[----:B------:R-:W-:Y:S02]  /*0f00*/  SEL R6, RZ, 0x1, P0 ;  /* 0x00000001ff067807 */ /* 0x000fe40000000000 */
[----:B------:R-:W-:-:S02]  /*0f10*/  ISETP.NE.U32.AND P2, PT, R21, RZ, PT ;  /* 0x000000ff1500720c */ /* 0x000fc40003f45070 */
[----:B------:R-:W-:Y:S01]  /*0f20*/  IADD3 R4, PT, PT, R5, -R4, -R6 ;  /* 0x8000000405047210 */ /* 0x000fe20007ffe806 */
[----:B0-----:R-:W0:Y:S02]  /*0f30*/  MUFU.RCP R7, R7 ;  /* 0x0000000700077308 */ /* 0x001e240000001000 */
[----:B0-----:R-:W-:-:S06]  /*0f40*/  IADD3 R2, PT, PT, R7, 0xffffffe, RZ ;  /* 0x0ffffffe07027810 */ /* 0x001fcc0007ffe0ff */
[----:B------:R0:W1:Y:S02]  /*0f50*/  F2I.FTZ.U32.TRUNC.NTZ R3, R2 ;  /* 0x0000000200037305 */ /* 0x000064000021f000 */
[----:B0-----:R-:W-:Y:S01]  /*0f60*/  MOV R2, RZ ;  /* 0x000000ff00027202 */ /* 0x001fe20000000f00 */
[----:B-1----:R-:W-:-:S04]  /*0f70*/  IMAD R9, R9, R3, RZ ;  /* 0x0000000309097224 */ /* 0x002fc800078e02ff */
[----:B------:R-:W-:-:S06]  /*0f80*/  IMAD.HI.U32 R9, R3, R9, R2 ;  /* 0x0000000903097227 */ /* 0x000fcc00078e0002 */
[----:B------:R-:W-:-:S05]  /*0f90*/  IMAD.HI.U32 R7, R9, R4, RZ ;  /* 0x0000000409077227 */ /* 0x000fca00078e00ff */
[----:B------:R-:W-:-:S05]  /*0fa0*/  IADD3 R2, PT, PT, -R7, RZ, RZ ;  /* 0x000000ff07027210 */ /* 0x000fca0007ffe1ff */
[----:B------:R-:W-:Y:S02]  /*0fb0*/  IMAD R4, R21, R2, R4 ;  /* 0x0000000215047224 */ /* 0x000fe400078e0204 */
[----:B------:R-:W0:Y:S03]  /*0fc0*/  LDC.64 R2, c[0x0][0x380] ;  /* 0x0000e000ff027b82 */ /* 0x000e260000000a00 */
[----:B------:R-:W-:-:S13]  /*0fd0*/  ISETP.GE.U32.AND P0, PT, R4, R21, PT ;  /* 0x000000150400720c */ /* 0x000fda0003f06070 */
[----:B------:R-:W-:Y:S02]  /*0fe0*/  @P0 IADD3 R4, PT, PT, -R21, R4, RZ ;  /* 0x0000000415040210 */ /* 0x000fe40007ffe1ff */
[----:B------:R-:W-:Y:S02]  /*0ff0*/  @P0 IADD3 R7, PT, PT, R7, 0x1, RZ ;  /* 0x0000000107070810 */ /* 0x000fe40007ffe0ff */
[----:B------:R-:W-:Y:S02]  /*1000*/  ISETP.GE.U32.AND P1, PT, R4, R21, PT ;  /* 0x000000150400720c */ /* 0x000fe40003f26070 */
[----:B------:R-:W1:Y:S11]  /*1010*/  LDC.64 R4, c[0x0][0x388] ;  /* 0x0000e200ff047b82 */ /* 0x000e760000000a00 */
[----:B------:R-:W-:-:S02]  /*1020*/  @P1 IADD3 R7, PT, PT, R7, 0x1, RZ ;  /* 0x0000000107071810 */ /* 0x000fc40007ffe0ff */
[----:B------:R-:W-:-:S04]  /*1030*/  @!P2 LOP3.LUT R7, RZ, R21, RZ, 0x33, !PT ;  /* 0x00000015ff07a212 */ /* 0x000fc800078e33ff */
[----:B------:R-:W-:-:S04]  /*1040*/  IADD3 R10, PT, PT, R6, R7, RZ ;  /* 0x00000007060a7210 */ /* 0x000fc80007ffe0ff */
[C---:B------:R-:W-:Y:S02]  /*1050*/  LOP3.LUT R6, R10.reuse, 0x3, RZ, 0xc0, !PT ;  /* 0x000000030a067812 */ /* 0x040fe400078ec0ff */
[----:B------:R-:W-:Y:S02]  /*1060*/  ISETP.GE.U32.AND P1, PT, R10, 0x3, PT ;  /* 0x000000030a00780c */ /* 0x000fe40003f26070 */
[----:B------:R-:W-:-:S13]  /*1070*/  ISETP.NE.AND P0, PT, R6, 0x3, PT ;  /* 0x000000030600780c */ /* 0x000fda0003f05270 */
[----:B0-----:R-:W-:Y:S05]  /*1080*/  @!P0 BRA `(.L_x_7) ;  /* 0x0000000000488947 */ /* 0x001fea0003800000 */
[----:B------:R-:W0:Y:S01]  /*1090*/  LDC.64 R6, c[0x0][0x380] ;  /* 0x0000e000ff067b82 */ /* 0x000e220000000a00 */
[----:B------:R-:W-:-:S04]  /*10a0*/  IADD3 R10, PT, PT, R10, 0x1, RZ ;  /* 0x000000010a0a7810 */ /* 0x000fc80007ffe0ff */
[----:B------:R-:W-:-:S03]  /*10b0*/  LOP3.LUT R10, R10, 0x3, RZ, 0xc0, !PT ;  /* 0x000000030a0a7812 */ /* 0x000fc600078ec0ff */
[----:B------:R-:W2:Y:S01]  /*10c0*/  LDC.64 R8, c[0x0][0x388] ;  /* 0x0000e200ff087b82 */ /* 0x000ea20000000a00 */
[----:B------:R-:W-:-:S07]  /*10d0*/  IADD3 R14, PT, PT, -R10, RZ, RZ ;  /* 0x000000ff0a0e7210 */ /* 0x000fce0007ffe1ff */
.L_x_8:
[----:B0--3--:R-:W-:-:S06]  /*10e0*/  IMAD.WIDE R12, R0, 0x2, R6 ;  /* 0x00000002000c7825 */ /* 0x009fcc00078e0206 */
[----:B------:R-:W3:Y:S01]  /*10f0*/  LDG.E.U16.CONSTANT R13, desc[UR6][R12.64] ;  /* 0x000000060c0d7981 */ /* 0x000ee2000c1e9500 */
[----:B------:R-:W-:-:S04]  /*1100*/  IADD3 R14, PT, PT, R14, 0x1, RZ ;  /* 0x000000010e0e7810 */ /* 0x000fc80007ffe0ff */
[----:B------:R-:W-:Y:S01]  /*1110*/  ISETP.NE.AND P0, PT, R14, RZ, PT ;  /* 0x000000ff0e00720c */ /* 0x000fe20003f05270 */
[----:B---3--:R-:W-:-:S05]  /*1120*/  HADD2 R10, |R13|.H0_H0, 1, 1 ;  /* 0x3c003c000d0a7430 */ /* 0x008fca0000000a00 */
[----:B------:R-:W-:-:S06]  /*1130*/  HADD2.F32 R15, -RZ, R10.H0_H0 ;  /* 0x2000000aff0f7230 */ /* 0x000fcc0000004100 */
[----:B------:R-:W0:Y:S02]  /*1140*/  MUFU.RCP R15, R15 ;  /* 0x0000000f000f7308 */ /* 0x000e240000001000 */
[----:B0-----:R-:W-:-:S05]  /*1150*/  F2FP.F16.F32.PACK_AB R10, RZ, R15 ;  /* 0x0000000fff0a723e */ /* 0x001fca00000000ff */
[----:B------:R-:W-:Y:S02]  /*1160*/  HMUL2 R13, R13.H0_H0, R10.H0_H0 ;  /* 0x2000000a0d0d7232 */ /* 0x000fe40000000800 */
[----:B--2---:R-:W-:Y:S01]  /*1170*/  IMAD.WIDE R10, R0, 0x2, R8 ;  /* 0x00000002000a7825 */ /* 0x004fe200078e0208 */
[----:B------:R-:W-:-:S04]  /*1180*/  IADD3 R0, PT, PT, R21, R0, RZ ;  /* 0x0000000015007210 */ /* 0x000fc80007ffe0ff */
[----:B------:R3:W-:Y:S01]  /*1190*/  STG.E.U16 desc[UR6][R10.64], R13 ;  /* 0x0000000d0a007986 */ /* 0x0007e2000c101506 */
[----:B------:R-:W-:Y:S05]  /*11a0*/  @P0 BRA `(.L_x_8) ;  /* 0xfffffffc00cc0947 */ /* 0x000fea000383ffff */
.L_x_7:
[----:B------:R-:W-:Y:S05]  /*11b0*/  BSYNC.RECONVERGENT B0 ;  /* 0x0000000000007941 */ /* 0x000fea0003800200 */
.L_x_6:
[----:B------:R-:W-:Y:S05]  /*11c0*/  @!P1 EXIT ;  /* 0x000000000000994d */ /* 0x000fea0003800000 */
.L_x_9:
[----:B--2---:R-:W-:-:S05]  /*11d0*/  IMAD.WIDE R22, R0, 0x2, R2 ;  /* 0x0000000200167825 */ /* 0x004fca00078e0202 */
[----:B---3--:R-:W2:Y:S01]  /*11e0*/  LDG.E.U16.CONSTANT R11, desc[UR6][R22.64] ;  /* 0x00000006160b7981 */ /* 0x008ea2000c1e9500 */
[----:B------:R-:W-:-:S05]  /*11f0*/  IMAD.WIDE R6, R21, 0x2, R22 ;  /* 0x0000000215067825 */ /* 0x000fca00078e0216 */
[----:B------:R2:W3:Y:S01]  /*1200*/  LDG.E.U16.CONSTANT R13, desc[UR6][R6.64] ;  /* 0x00000006060d7981 */ /* 0x0004e2000c1e9500 */
[----:B------:R-:W-:-:S05]  /*1210*/  IMAD.WIDE R8, R21, 0x2, R6 ;  /* 0x0000000215087825 */ /* 0x000fca00078e0206 */
[----:B------:R-:W4:Y:S01]  /*1220*/  LDG.E.U16.CONSTANT R17, desc[UR6][R8.64] ;  /* 0x0000000608117981 */ /* 0x000f22000c1e9500 */
[----:B------:R-:W-:-:S05]  /*1230*/  IMAD.WIDE R14, R21, 0x2, R8 ;  /* 0x00000002150e7825 */ /* 0x000fca00078e0208 */
[----:B------:R-:W5:Y:S01]  /*1240*/  LDG.E.U16.CONSTANT R19, desc[UR6][R14.64] ;  /* 0x000000060e137981 */ /* 0x000f62000c1e9500 */
[----:B--2---:R-:W-:-:S05]  /*1250*/  HADD2 R7, |R11|.H0_H0, 1, 1 ;  /* 0x3c003c000b077430 */ /* 0x004fca0000000a00 */
[----:B------:R-:W-:Y:S02]  /*1260*/  HADD2.F32 R12, -RZ, R7.H0_H0 ;  /* 0x20000007ff0c7230 */ /* 0x000fe40000004100 */
[----:B---3--:R-:W-:-:S05]  /*1270*/  HADD2 R7, |R13|.H0_H0, 1, 1 ;  /* 0x3c003c000d077430 */ /* 0x008fca0000000a00 */
[----:B------:R-:W-:Y:S02]  /*1280*/  HADD2.F32 R10, -RZ, R7.H0_H0 ;  /* 0x20000007ff0a7230 */ /* 0x000fe40000004100 */
[----:B----4-:R-:W-:Y:S01]  /*1290*/  HADD2 R7, |R17|.H0_H0, 1, 1 ;  /* 0x3c003c0011077430 */ /* 0x010fe20000000a00 */
[----:B------:R-:W0:Y:S04]  /*12a0*/  MUFU.RCP R12, R12 ;  /* 0x0000000c000c7308 */ /* 0x000e280000001000 */
[----:B------:R-:W-:Y:S02]  /*12b0*/  HADD2.F32 R16, -RZ, R7.H0_H0 ;  /* 0x20000007ff107230 */ /* 0x000fe40000004100 */
[----:B-----5:R-:W-:Y:S02]  /*12c0*/  HADD2 R6, |R19|.H0_H0, 1, 1 ;  /* 0x3c003c0013067430 */ /* 0x020fe40000000a00 */
[----:B------:R-:W2:Y:S03]  /*12d0*/  MUFU.RCP R10, R10 ;  /* 0x0000000a000a7308 */ /* 0x000ea60000001000 */
[----:B------:R-:W-:-:S02]  /*12e0*/  HADD2.F32 R20, -RZ, R6.H0_H0 ;  /* 0x20000006ff147230 */ /* 0x000fc40000004100 */
[----:B-1----:R-:W-:Y:S01]  /*12f0*/  IMAD.WIDE R6, R0, 0x2, R4 ;  /* 0x0000000200067825 */ /* 0x002fe200078e0204 */
[C---:B------:R-:W-:Y:S02]  /*1300*/  LEA R0, R21.reuse, R0, 0x2 ;  /* 0x0000000015007211 */ /* 0x040fe400078e10ff */
[----:B------:R-:W1:Y:S01]  /*1310*/  MUFU.RCP R16, R16 ;  /* 0x0000001000107308 */ /* 0x000e620000001000 */
[----:B0-----:R-:W-:Y:S01]  /*1320*/  F2FP.F16.F32.PACK_AB R22, RZ, R12 ;  /* 0x0000000cff16723e */ /* 0x001fe200000000ff */
[----:B------:R-:W-:Y:S01]  /*1330*/  IMAD.WIDE R8, R21, 0x2, R6 ;  /* 0x0000000215087825 */ /* 0x000fe200078e0206 */
[----:B------:R-:W-:-:S03]  /*1340*/  ISETP.GE.AND P0, PT, R0, UR9, PT ;  /* 0x0000000900007c0c */ /* 0x000fc6000bf06270 */
[----:B------:R-:W-:Y:S02]  /*1350*/  HMUL2 R22, R11.H0_H0, R22.H0_H0 ;  /* 0x200000160b167232 */ /* 0x000fe40000000800 */
[----:B------:R-:W0:Y:S01]  /*1360*/  MUFU.RCP R20, R20 ;  /* 0x0000001400147308 */ /* 0x000e220000001000 */
[----:B--2---:R-:W-:Y:S01]  /*1370*/  F2FP.F16.F32.PACK_AB R12, RZ, R10 ;  /* 0x0000000aff0c723e */ /* 0x004fe200000000ff */
[----:B------:R-:W-:Y:S01]  /*1380*/  IMAD.WIDE R14, R21, 0x2, R8 ;  /* 0x00000002150e7825 */ /* 0x000fe200078e0208 */
[----:B------:R2:W-:Y:S03]  /*1390*/  STG.E.U16 desc[UR6][R6.64], R22 ;  /* 0x0000001606007986 */ /* 0x0005e6000c101506 */
[----:B------:R-:W-:Y:S01]  /*13a0*/  HMUL2 R12, R13.H0_H0, R12.H0_H0 ;  /* 0x2000000c0d0c7232 */ /* 0x000fe20000000800 */
[----:B-1----:R-:W-:-:S04]  /*13b0*/  F2FP.F16.F32.PACK_AB R18, RZ, R16 ;  /* 0x00000010ff12723e */ /* 0x002fc800000000ff */
[----:B------:R2:W-:Y:S01]  /*13c0*/  STG.E.U16 desc[UR6][R8.64], R12 ;  /* 0x0000000c08007986 */ /* 0x0005e2000c101506 */
[----:B------:R-:W-:Y:S01]  /*13d0*/  HMUL2 R18, R17.H0_H0, R18.H0_H0 ;  /* 0x2000001211127232 */ /* 0x000fe20000000800 */
[----:B0-----:R-:W-:-:S04]  /*13e0*/  F2FP.F16.F32.PACK_AB R10, RZ, R20 ;  /* 0x00000014ff0a723e */ /* 0x001fc800000000ff */
[----:B------:R2:W-:Y:S01]  /*13f0*/  STG.E.U16 desc[UR6][R14.64], R18 ;  /* 0x000000120e007986 */ /* 0x0005e2000c101506 */
[----:B------:R-:W-:Y:S02]  /*1400*/  HMUL2 R19, R19.H0_H0, R10.H0_H0 ;  /* 0x2000000a13137232 */ /* 0x000fe40000000800 */
[----:B------:R-:W-:-:S05]  /*1410*/  IMAD.WIDE R10, R21, 0x2, R14 ;  /* 0x00000002150a7825 */ /* 0x000fca00078e020e */
[----:B------:R2:W-:Y:S01]  /*1420*/  STG.E.U16 desc[UR6][R10.64], R19 ;  /* 0x000000130a007986 */ /* 0x0005e2000c101506 */
[----:B------:R-:W-:Y:S05]  /*1430*/  @!P0 BRA `(.L_x_9) ;  /* 0xfffffffc00648947 */ /* 0x000fea000383ffff */
[----:B------:R-:W-:Y:S05]  /*1440*/  EXIT ;  /* 0x000000000000794d */ /* 0x000fea0003800000 */
.L_x_10:
[----:B------:R-:W-:-:S00]  /*1450*/  BRA `(.L_x_10) ;  /* 0xfffffffc00fc7947 */ /* 0x000fc0000383ffff */
[----:B------:R-:W-:-:S00]  /*1460*/  NOP ;  /* 0x0000000000007918 */ /* 0x000fc00000000000 */
        /* <DEDUP_REMOVED lines=9> */
.L_x_11:


//--------------------- .nv.shared.reserved.0     --------------------------
	.section	.nv.shared.reserved.0,"aw",@nobits
	.weak		__nv_reservedSMEM_offset_0_alias
	.size		__nv_reservedSMEM_offset_0_alias, 0, 64
	.other		__nv_reservedSMEM_offset_0_alias,@"STO_CUDA_RESERVED_SHARED STV_DEFAULT"
__nv_reservedSMEM_offset_0_alias:
	.zero		0
	.zero		64


//--------------------- .nv.constant0._Z20softsign_kernel_fp16PK6__halfPS_i --------------------------
	.section	.nv.constant0._Z20softsign_kernel_fp16PK6__halfPS_i,"a",@progbits
	.sectionflags	@""
	.align	4
.nv.constant0._Z20softsign_kernel_fp16PK6__halfPS_i:
	.zero		916


//--------------------- SYMBOLS --------------------------

	.type		.nv.reservedSmem.offset0,@object
	.size		.nv.reservedSmem.offset0,0x4
